//
// Generated by NVIDIA NVVM Compiler
//
// Compiler Build ID: CL-36424714
// Cuda compilation tools, release 13.0, V13.0.88
// Based on NVVM 20.0.0
//

.version 9.0
.target sm_100
.address_size 64

	// .globl	_Z3ExpPfS_i

.visible .entry _Z3ExpPfS_i(
	.param .u64 .ptr .align 1 _Z3ExpPfS_i_param_0,
	.param .u64 .ptr .align 1 _Z3ExpPfS_i_param_1,
	.param .u32 _Z3ExpPfS_i_param_2
)
{
	.reg .pred 	%p<2>;
	.reg .b32 	%r<8>;
	.reg .b32 	%f<14>;
	.reg .b64 	%rd<8>;

	ld.param.u64 	%rd1, [_Z3ExpPfS_i_param_0];
	ld.param.u64 	%rd2, [_Z3ExpPfS_i_param_1];
	ld.param.u32 	%r2, [_Z3ExpPfS_i_param_2];
	mov.u32 	%r3, %ctaid.x;
	mov.u32 	%r4, %ntid.x;
	mov.u32 	%r5, %tid.x;
	mad.lo.s32 	%r1, %r3, %r4, %r5;
	setp.ge.s32 	%p1, %r1, %r2;
	@%p1 bra 	$L__BB0_2;
	cvta.to.global.u64 	%rd3, %rd2;
	cvta.to.global.u64 	%rd4, %rd1;
	mul.wide.s32 	%rd5, %r1, 4;
	add.s64 	%rd6, %rd3, %rd5;
	ld.global.f32 	%f1, [%rd6];
	fma.rn.f32 	%f2, %f1, 0f3BBB989D, 0f3F000000;
	cvt.sat.f32.f32 	%f3, %f2;
	mov.f32 	%f4, 0f4B400001;
	mov.f32 	%f5, 0f437C0000;
	fma.rm.f32 	%f6, %f3, %f5, %f4;
	add.f32 	%f7, %f6, 0fCB40007F;
	neg.f32 	%f8, %f7;
	fma.rn.f32 	%f9, %f1, 0f3FB8AA3B, %f8;
	fma.rn.f32 	%f10, %f1, 0f32A57060, %f9;
	mov.b32 	%r6, %f6;
	shl.b32 	%r7, %r6, 23;
	mov.b32 	%f11, %r7;
	ex2.approx.ftz.f32 	%f12, %f10;
	mul.f32 	%f13, %f12, %f11;
	add.s64 	%rd7, %rd4, %rd5;
	st.global.f32 	[%rd7], %f13;
$L__BB0_2:
	ret;

}
	// .globl	_Z5DividPfS_iiiiii
.visible .entry _Z5DividPfS_iiiiii(
	.param .u64 .ptr .align 1 _Z5DividPfS_iiiiii_param_0,
	.param .u64 .ptr .align 1 _Z5DividPfS_iiiiii_param_1,
	.param .u32 _Z5DividPfS_iiiiii_param_2,
	.param .u32 _Z5DividPfS_iiiiii_param_3,
	.param .u32 _Z5DividPfS_iiiiii_param_4,
	.param .u32 _Z5DividPfS_iiiiii_param_5,
	.param .u32 _Z5DividPfS_iiiiii_param_6,
	.param .u32 _Z5DividPfS_iiiiii_param_7
)
{
	.reg .pred 	%p<2>;
	.reg .b32 	%r<17>;
	.reg .b32 	%f<4>;
	.reg .b64 	%rd<9>;

	ld.param.u64 	%rd1, [_Z5DividPfS_iiiiii_param_0];
	ld.param.u64 	%rd2, [_Z5DividPfS_iiiiii_param_1];
	ld.param.u32 	%r2, [_Z5DividPfS_iiiiii_param_2];
	ld.param.u32 	%r3, [_Z5DividPfS_iiiiii_param_3];
	ld.param.u32 	%r6, [_Z5DividPfS_iiiiii_param_4];
	ld.param.u32 	%r4, [_Z5DividPfS_iiiiii_param_5];
	ld.param.u32 	%r5, [_Z5DividPfS_iiiiii_param_6];
	mov.u32 	%r7, %ctaid.x;
	mov.u32 	%r8, %ntid.x;
	mov.u32 	%r9, %tid.x;
	mad.lo.s32 	%r1, %r7, %r8, %r9;
	mul.lo.s32 	%r10, %r3, %r2;
	mul.lo.s32 	%r11, %r10, %r6;
	setp.ge.s32 	%p1, %r1, %r11;
	@%p1 bra 	$L__BB1_2;
	cvta.to.global.u64 	%rd3, %rd1;
	cvta.to.global.u64 	%rd4, %rd2;
	div.s32 	%r12, %r1, %r4;
	rem.s32 	%r13, %r12, %r2;
	div.s32 	%r14, %r1, %r5;
	rem.s32 	%r15, %r14, %r3;
	mul.wide.s32 	%rd5, %r1, 4;
	add.s64 	%rd6, %rd3, %rd5;
	ld.global.f32 	%f1, [%rd6];
	mad.lo.s32 	%r16, %r13, %r3, %r15;
	mul.wide.s32 	%rd7, %r16, 4;
	add.s64 	%rd8, %rd4, %rd7;
	ld.global.f32 	%f2, [%rd8];
	div.rn.f32 	%f3, %f1, %f2;
	st.global.f32 	[%rd6], %f3;
$L__BB1_2:
	ret;

}
	// .globl	_Z3SumPfS_iiiiii
.visible .entry _Z3SumPfS_iiiiii(
	.param .u64 .ptr .align 1 _Z3SumPfS_iiiiii_param_0,
	.param .u64 .ptr .align 1 _Z3SumPfS_iiiiii_param_1,
	.param .u32 _Z3SumPfS_iiiiii_param_2,
	.param .u32 _Z3SumPfS_iiiiii_param_3,
	.param .u32 _Z3SumPfS_iiiiii_param_4,
	.param .u32 _Z3SumPfS_iiiiii_param_5,
	.param .u32 _Z3SumPfS_iiiiii_param_6,
	.param .u32 _Z3SumPfS_iiiiii_param_7
)
{
	.reg .pred 	%p<11>;
	.reg .b32 	%r<52>;
	.reg .b32 	%f<59>;
	.reg .b64 	%rd<43>;

	ld.param.u64 	%rd4, [_Z3SumPfS_iiiiii_param_0];
	ld.param.u64 	%rd3, [_Z3SumPfS_iiiiii_param_1];
	ld.param.u32 	%r31, [_Z3SumPfS_iiiiii_param_2];
	ld.param.u32 	%r26, [_Z3SumPfS_iiiiii_param_3];
	ld.param.u32 	%r27, [_Z3SumPfS_iiiiii_param_4];
	ld.param.u32 	%r28, [_Z3SumPfS_iiiiii_param_5];
	ld.param.u32 	%r29, [_Z3SumPfS_iiiiii_param_6];
	ld.param.u32 	%r30, [_Z3SumPfS_iiiiii_param_7];
	cvta.to.global.u64 	%rd1, %rd4;
	mov.u32 	%r32, %ctaid.x;
	mov.u32 	%r33, %ntid.x;
	mov.u32 	%r34, %tid.x;
	mad.lo.s32 	%r1, %r32, %r33, %r34;
	mul.lo.s32 	%r35, %r26, %r31;
	setp.ge.s32 	%p1, %r1, %r35;
	@%p1 bra 	$L__BB2_14;
	setp.lt.s32 	%p2, %r27, 1;
	@%p2 bra 	$L__BB2_14;
	cvta.to.global.u64 	%rd5, %rd3;
	mul.wide.s32 	%rd6, %r1, 4;
	add.s64 	%rd2, %rd5, %rd6;
	div.s32 	%r37, %r1, %r26;
	mul.lo.s32 	%r2, %r37, %r28;
	mul.lo.s32 	%r38, %r37, %r26;
	sub.s32 	%r39, %r1, %r38;
	mul.lo.s32 	%r3, %r39, %r29;
	add.s32 	%r45, %r3, %r2;
	and.b32  	%r5, %r27, 15;
	setp.lt.u32 	%p3, %r27, 16;
	mov.b32 	%r48, 0;
	@%p3 bra 	$L__BB2_5;
	and.b32  	%r40, %r27, 2147483632;
	neg.s32 	%r46, %r40;
	mul.wide.s32 	%rd9, %r30, 4;
$L__BB2_4:
	.pragma "nounroll";
	and.b32  	%r48, %r27, 2147483632;
	mul.wide.s32 	%rd7, %r45, 4;
	add.s64 	%rd8, %rd1, %rd7;
	ld.global.f32 	%f1, [%rd8];
	atom.global.add.f32 	%f2, [%rd2], %f1;
	add.s64 	%rd10, %rd8, %rd9;
	ld.global.f32 	%f3, [%rd10];
	atom.global.add.f32 	%f4, [%rd2], %f3;
	add.s64 	%rd11, %rd10, %rd9;
	ld.global.f32 	%f5, [%rd11];
	atom.global.add.f32 	%f6, [%rd2], %f5;
	add.s64 	%rd12, %rd11, %rd9;
	ld.global.f32 	%f7, [%rd12];
	atom.global.add.f32 	%f8, [%rd2], %f7;
	add.s64 	%rd13, %rd12, %rd9;
	ld.global.f32 	%f9, [%rd13];
	atom.global.add.f32 	%f10, [%rd2], %f9;
	add.s64 	%rd14, %rd13, %rd9;
	ld.global.f32 	%f11, [%rd14];
	atom.global.add.f32 	%f12, [%rd2], %f11;
	add.s64 	%rd15, %rd14, %rd9;
	ld.global.f32 	%f13, [%rd15];
	atom.global.add.f32 	%f14, [%rd2], %f13;
	add.s64 	%rd16, %rd15, %rd9;
	ld.global.f32 	%f15, [%rd16];
	atom.global.add.f32 	%f16, [%rd2], %f15;
	add.s64 	%rd17, %rd16, %rd9;
	ld.global.f32 	%f17, [%rd17];
	atom.global.add.f32 	%f18, [%rd2], %f17;
	add.s64 	%rd18, %rd17, %rd9;
	ld.global.f32 	%f19, [%rd18];
	atom.global.add.f32 	%f20, [%rd2], %f19;
	add.s64 	%rd19, %rd18, %rd9;
	ld.global.f32 	%f21, [%rd19];
	atom.global.add.f32 	%f22, [%rd2], %f21;
	add.s64 	%rd20, %rd19, %rd9;
	ld.global.f32 	%f23, [%rd20];
	atom.global.add.f32 	%f24, [%rd2], %f23;
	add.s64 	%rd21, %rd20, %rd9;
	ld.global.f32 	%f25, [%rd21];
	atom.global.add.f32 	%f26, [%rd2], %f25;
	add.s64 	%rd22, %rd21, %rd9;
	ld.global.f32 	%f27, [%rd22];
	atom.global.add.f32 	%f28, [%rd2], %f27;
	add.s64 	%rd23, %rd22, %rd9;
	ld.global.f32 	%f29, [%rd23];
	atom.global.add.f32 	%f30, [%rd2], %f29;
	add.s64 	%rd24, %rd23, %rd9;
	ld.global.f32 	%f31, [%rd24];
	atom.global.add.f32 	%f32, [%rd2], %f31;
	add.s32 	%r46, %r46, 16;
	shl.b32 	%r41, %r30, 4;
	add.s32 	%r45, %r45, %r41;
	setp.ne.s32 	%p4, %r46, 0;
	@%p4 bra 	$L__BB2_4;
$L__BB2_5:
	setp.eq.s32 	%p5, %r5, 0;
	@%p5 bra 	$L__BB2_14;
	add.s32 	%r13, %r3, %r2;
	and.b32  	%r14, %r27, 7;
	setp.lt.u32 	%p6, %r5, 8;
	@%p6 bra 	$L__BB2_8;
	mad.lo.s32 	%r42, %r48, %r30, %r13;
	mul.wide.s32 	%rd25, %r42, 4;
	add.s64 	%rd26, %rd1, %rd25;
	ld.global.f32 	%f33, [%rd26];
	atom.global.add.f32 	%f34, [%rd2], %f33;
	mul.wide.s32 	%rd27, %r30, 4;
	add.s64 	%rd28, %rd26, %rd27;
	ld.global.f32 	%f35, [%rd28];
	atom.global.add.f32 	%f36, [%rd2], %f35;
	add.s64 	%rd29, %rd28, %rd27;
	ld.global.f32 	%f37, [%rd29];
	atom.global.add.f32 	%f38, [%rd2], %f37;
	add.s64 	%rd30, %rd29, %rd27;
	ld.global.f32 	%f39, [%rd30];
	atom.global.add.f32 	%f40, [%rd2], %f39;
	add.s64 	%rd31, %rd30, %rd27;
	ld.global.f32 	%f41, [%rd31];
	atom.global.add.f32 	%f42, [%rd2], %f41;
	add.s64 	%rd32, %rd31, %rd27;
	ld.global.f32 	%f43, [%rd32];
	atom.global.add.f32 	%f44, [%rd2], %f43;
	add.s64 	%rd33, %rd32, %rd27;
	ld.global.f32 	%f45, [%rd33];
	atom.global.add.f32 	%f46, [%rd2], %f45;
	add.s64 	%rd34, %rd33, %rd27;
	ld.global.f32 	%f47, [%rd34];
	atom.global.add.f32 	%f48, [%rd2], %f47;
	add.s32 	%r48, %r48, 8;
$L__BB2_8:
	setp.eq.s32 	%p7, %r14, 0;
	@%p7 bra 	$L__BB2_14;
	and.b32  	%r17, %r27, 3;
	setp.lt.u32 	%p8, %r14, 4;
	@%p8 bra 	$L__BB2_11;
	mad.lo.s32 	%r43, %r48, %r30, %r13;
	mul.wide.s32 	%rd35, %r43, 4;
	add.s64 	%rd36, %rd1, %rd35;
	ld.global.f32 	%f49, [%rd36];
	atom.global.add.f32 	%f50, [%rd2], %f49;
	mul.wide.s32 	%rd37, %r30, 4;
	add.s64 	%rd38, %rd36, %rd37;
	ld.global.f32 	%f51, [%rd38];
	atom.global.add.f32 	%f52, [%rd2], %f51;
	add.s64 	%rd39, %rd38, %rd37;
	ld.global.f32 	%f53, [%rd39];
	atom.global.add.f32 	%f54, [%rd2], %f53;
	add.s64 	%rd40, %rd39, %rd37;
	ld.global.f32 	%f55, [%rd40];
	atom.global.add.f32 	%f56, [%rd2], %f55;
	add.s32 	%r48, %r48, 4;
$L__BB2_11:
	setp.eq.s32 	%p9, %r17, 0;
	@%p9 bra 	$L__BB2_14;
	mad.lo.s32 	%r44, %r48, %r30, %r3;
	add.s32 	%r51, %r44, %r2;
	neg.s32 	%r50, %r17;
$L__BB2_13:
	.pragma "nounroll";
	mul.wide.s32 	%rd41, %r51, 4;
	add.s64 	%rd42, %rd1, %rd41;
	ld.global.f32 	%f57, [%rd42];
	atom.global.add.f32 	%f58, [%rd2], %f57;
	add.s32 	%r51, %r51, %r30;
	add.s32 	%r50, %r50, 1;
	setp.ne.s32 	%p10, %r50, 0;
	@%p10 bra 	$L__BB2_13;
$L__BB2_14:
	ret;

}


// ===== COMPILED SASS (sm_100) =====

	.target	sm_100

	.elftype	@"ET_EXEC"


//--------------------- .note.nv.tkinfo           --------------------------
	.section	.note.nv.tkinfo,"",@"SHT_NOTE"
	.sectionflags	@"SHF_NOTE_NV_TKINFO"
	.tkinfo
        /*0018*/ 	.word	0x00000002
        /*0030*/ 	.string	""
        /*0030*/ 	.string	"ptxas"
        /*0030*/ 	.string	"Cuda compilation tools, release 13.0, V13.0.88"
        /*0030*/ 	.string	"Build cuda_13.0.r13.0/compiler.36424714_0"
        /*0030*/ 	.string	"-arch sm_100 -m 64 "



//--------------------- .note.nv.cuinfo           --------------------------
	.section	.note.nv.cuinfo,"",@"SHT_NOTE"
	.sectionflags	@"SHF_NOTE_NV_CUINFO"
        /*0018*/ 	.short	0x0002
        /*001a*/ 	.short	0x0064
        /*001c*/ 	.short	0x0082
	.zero		2


//--------------------- .nv.info                  --------------------------
	.section	.nv.info,"",@"SHT_CUDA_INFO"
	.align	4


	//----- nvinfo : EIATTR_REGCOUNT
	.align		4
        /*0000*/ 	.byte	0x04, 0x2f
        /*0002*/ 	.short	(.L_1 - .L_0)
	.align		4
.L_0:
        /*0004*/ 	.word	index@(_Z3ExpPfS_i)
        /*0008*/ 	.word	0x0000000c


	//----- nvinfo : EIATTR_FRAME_SIZE
	.align		4
.L_1:
        /*000c*/ 	.byte	0x04, 0x11
        /*000e*/ 	.short	(.L_3 - .L_2)
	.align		4
.L_2:
        /*0010*/ 	.word	index@(_Z3ExpPfS_i)
        /*0014*/ 	.word	0x00000000


	//----- nvinfo : EIATTR_REGCOUNT
	.align		4
.L_3:
        /*0018*/ 	.byte	0x04, 0x2f
        /*001a*/ 	.short	(.L_5 - .L_4)
	.align		4
.L_4:
        /*001c*/ 	.word	index@(_Z5DividPfS_iiiiii)
        /*0020*/ 	.word	0x00000016


	//----- nvinfo : EIATTR_FRAME_SIZE
	.align		4
.L_5:
        /*0024*/ 	.byte	0x04, 0x11
        /*0026*/ 	.short	(.L_7 - .L_6)
	.align		4
.L_6:
        /*0028*/ 	.word	index@($__internal_0_$__cuda_sm3x_div_rn_noftz_f32_slowpath)
        /*002c*/ 	.word	0x00000000


	//----- nvinfo : EIATTR_FRAME_SIZE
	.align		4
.L_7:
        /*0030*/ 	.byte	0x04, 0x11
        /*0032*/ 	.short	(.L_9 - .L_8)
	.align		4
.L_8:
        /*0034*/ 	.word	index@(_Z5DividPfS_iiiiii)
        /*0038*/ 	.word	0x00000000


	//----- nvinfo : EIATTR_REGCOUNT
	.align		4
.L_9:
        /*003c*/ 	.byte	0x04, 0x2f
        /*003e*/ 	.short	(.L_11 - .L_10)
	.align		4
.L_10:
        /*0040*/ 	.word	index@(_Z3SumPfS_iiiiii)
        /*0044*/ 	.word	0x00000020


	//----- nvinfo : EIATTR_FRAME_SIZE
	.align		4
.L_11:
        /*0048*/ 	.byte	0x04, 0x11
        /*004a*/ 	.short	(.L_13 - .L_12)
	.align		4
.L_12:
        /*004c*/ 	.word	index@(_Z3SumPfS_iiiiii)
        /*0050*/ 	.word	0x00000000


	//----- nvinfo : EIATTR_MIN_STACK_SIZE
	.align		4
.L_13:
        /*0054*/ 	.byte	0x04, 0x12
        /*0056*/ 	.short	(.L_15 - .L_14)
	.align		4
.L_14:
        /*0058*/ 	.word	index@(_Z3SumPfS_iiiiii)
        /*005c*/ 	.word	0x00000000


	//----- nvinfo : EIATTR_MIN_STACK_SIZE
	.align		4
.L_15:
        /*0060*/ 	.byte	0x04, 0x12
        /*0062*/ 	.short	(.L_17 - .L_16)
	.align		4
.L_16:
        /*0064*/ 	.word	index@(_Z5DividPfS_iiiiii)
        /*0068*/ 	.word	0x00000000


	//----- nvinfo : EIATTR_MIN_STACK_SIZE
	.align		4
.L_17:
        /*006c*/ 	.byte	0x04, 0x12
        /*006e*/ 	.short	(.L_19 - .L_18)
	.align		4
.L_18:
        /*0070*/ 	.word	index@(_Z3ExpPfS_i)
        /*0074*/ 	.word	0x00000000
.L_19:


//--------------------- .nv.compat                --------------------------
	.section	.nv.compat,"",@"SHT_CUDA_COMPAT_INFO"
	.align	4
        /*0000*/ 	.byte	0x02, 0x09, 0x00, 0x00, 0x02, 0x02, 0x01, 0x00, 0x02, 0x05, 0x05, 0x00, 0x03, 0x07, 0x01, 0x01
        /*0010*/ 	.byte	0x02, 0x03, 0x00, 0x00, 0x02, 0x06, 0x01, 0x00, 0x04, 0x0b, 0x08, 0x00, 0x01, 0x00, 0x00, 0x00
        /*0020*/ 	.byte	0x00, 0x00, 0x00, 0x00


//--------------------- .nv.info._Z3SumPfS_iiiiii --------------------------
	.section	.nv.info._Z3SumPfS_iiiiii,"",@"SHT_CUDA_INFO"
	.sectionflags	@""
	.align	4


	//----- nvinfo : EIATTR_CUDA_API_VERSION
	.align		4
        /*0000*/ 	.byte	0x04, 0x37
        /*0002*/ 	.short	(.L_21 - .L_20)
.L_20:
        /*0004*/ 	.word	0x00000082


	//----- nvinfo : EIATTR_KPARAM_INFO
	.align		4
.L_21:
        /*0008*/ 	.byte	0x04, 0x17
        /*000a*/ 	.short	(.L_23 - .L_22)
.L_22:
        /*000c*/ 	.word	0x00000000
        /*0010*/ 	.short	0x0007
        /*0012*/ 	.short	0x0024
        /*0014*/ 	.byte	0x00, 0xf0, 0x11, 0x00


	//----- nvinfo : EIATTR_KPARAM_INFO
	.align		4
.L_23:
        /*0018*/ 	.byte	0x04, 0x17
        /*001a*/ 	.short	(.L_25 - .L_24)
.L_24:
        /*001c*/ 	.word	0x00000000
        /*0020*/ 	.short	0x0006
        /*0022*/ 	.short	0x0020
        /*0024*/ 	.byte	0x00, 0xf0, 0x11, 0x00


	//----- nvinfo : EIATTR_KPARAM_INFO
	.align		4
.L_25:
        /*0028*/ 	.byte	0x04, 0x17
        /*002a*/ 	.short	(.L_27 - .L_26)
.L_26:
        /*002c*/ 	.word	0x00000000
        /*0030*/ 	.short	0x0005
        /*0032*/ 	.short	0x001c
        /*0034*/ 	.byte	0x00, 0xf0, 0x11, 0x00


	//----- nvinfo : EIATTR_KPARAM_INFO
	.align		4
.L_27:
        /*0038*/ 	.byte	0x04, 0x17
        /*003a*/ 	.short	(.L_29 - .L_28)
.L_28:
        /*003c*/ 	.word	0x00000000
        /*0040*/ 	.short	0x0004
        /*0042*/ 	.short	0x0018
        /*0044*/ 	.byte	0x00, 0xf0, 0x11, 0x00


	//----- nvinfo : EIATTR_KPARAM_INFO
	.align		4
.L_29:
        /*0048*/ 	.byte	0x04, 0x17
        /*004a*/ 	.short	(.L_31 - .L_30)
.L_30:
        /*004c*/ 	.word	0x00000000
        /*0050*/ 	.short	0x0003
        /*0052*/ 	.short	0x0014
        /*0054*/ 	.byte	0x00, 0xf0, 0x11, 0x00


	//----- nvinfo : EIATTR_KPARAM_INFO
	.align		4
.L_31:
        /*0058*/ 	.byte	0x04, 0x17
        /*005a*/ 	.short	(.L_33 - .L_32)
.L_32:
        /*005c*/ 	.word	0x00000000
        /*0060*/ 	.short	0x0002
        /*0062*/ 	.short	0x0010
        /*0064*/ 	.byte	0x00, 0xf0, 0x11, 0x00


	//----- nvinfo : EIATTR_KPARAM_INFO
	.align		4
.L_33:
        /*0068*/ 	.byte	0x04, 0x17
        /*006a*/ 	.short	(.L_35 - .L_34)
.L_34:
        /*006c*/ 	.word	0x00000000
        /*0070*/ 	.short	0x0001
        /*0072*/ 	.short	0x0008
        /*0074*/ 	.byte	0x00, 0xf5, 0x21, 0x00


	//----- nvinfo : EIATTR_KPARAM_INFO
	.align		4
.L_35:
        /*0078*/ 	.byte	0x04, 0x17
        /*007a*/ 	.short	(.L_37 - .L_36)
.L_36:
        /*007c*/ 	.word	0x00000000
        /*0080*/ 	.short	0x0000
        /*0082*/ 	.short	0x0000
        /*0084*/ 	.byte	0x00, 0xf5, 0x21, 0x00


	//----- nvinfo : EIATTR_SPARSE_MMA_MASK
	.align		4
.L_37:
        /*0088*/ 	.byte	0x03, 0x50
        /*008a*/ 	.short	0x0000


	//----- nvinfo : EIATTR_MAXREG_COUNT
	.align		4
        /*008c*/ 	.byte	0x03, 0x1b
        /*008e*/ 	.short	0x00ff


	//----- nvinfo : EIATTR_MERCURY_ISA_VERSION
	.align		4
        /*0090*/ 	.byte	0x03, 0x5f
        /*0092*/ 	.short	0x0101


	//----- nvinfo : EIATTR_VRC_CTA_INIT_COUNT
	.align		4
        /*0094*/ 	.byte	0x02, 0x4a
	.zero		1
	.zero		1


	//----- nvinfo : EIATTR_EXIT_INSTR_OFFSETS
	.align		4
        /*0098*/ 	.byte	0x04, 0x1c
        /*009a*/ 	.short	(.L_39 - .L_38)


	//   ....[0]....
.L_38:
        /*009c*/ 	.word	0x00000080


	//   ....[1]....
        /*00a0*/ 	.word	0x000000b0


	//   ....[2]....
        /*00a4*/ 	.word	0x00000690


	//   ....[3]....
        /*00a8*/ 	.word	0x000008b0


	//   ....[4]....
        /*00ac*/ 	.word	0x00000a00


	//   ....[5]....
        /*00b0*/ 	.word	0x00000ad0


	//----- nvinfo : EIATTR_CBANK_PARAM_SIZE
	.align		4
.L_39:
        /*00b4*/ 	.byte	0x03, 0x19
        /*00b6*/ 	.short	0x0028


	//----- nvinfo : EIATTR_PARAM_CBANK
	.align		4
        /*00b8*/ 	.byte	0x04, 0x0a
        /*00ba*/ 	.short	(.L_41 - .L_40)
	.align		4
.L_40:
        /*00bc*/ 	.word	index@(.nv.constant0._Z3SumPfS_iiiiii)
        /*00c0*/ 	.short	0x0380
        /*00c2*/ 	.short	0x0028


	//----- nvinfo : EIATTR_SW_WAR
	.align		4
.L_41:
        /*00c4*/ 	.byte	0x04, 0x36
        /*00c6*/ 	.short	(.L_43 - .L_42)
.L_42:
        /*00c8*/ 	.word	0x00000008
.L_43:


//--------------------- .nv.info._Z5DividPfS_iiiiii --------------------------
	.section	.nv.info._Z5DividPfS_iiiiii,"",@"SHT_CUDA_INFO"
	.sectionflags	@""
	.align	4


	//----- nvinfo : EIATTR_CUDA_API_VERSION
	.align		4
        /*0000*/ 	.byte	0x04, 0x37
        /*0002*/ 	.short	(.L_45 - .L_44)
.L_44:
        /*0004*/ 	.word	0x00000082


	//----- nvinfo : EIATTR_KPARAM_INFO
	.align		4
.L_45:
        /*0008*/ 	.byte	0x04, 0x17
        /*000a*/ 	.short	(.L_47 - .L_46)
.L_46:
        /*000c*/ 	.word	0x00000000
        /*0010*/ 	.short	0x0007
        /*0012*/ 	.short	0x0024
        /*0014*/ 	.byte	0x00, 0xf0, 0x11, 0x00


	//----- nvinfo : EIATTR_KPARAM_INFO
	.align		4
.L_47:
        /*0018*/ 	.byte	0x04, 0x17
        /*001a*/ 	.short	(.L_49 - .L_48)
.L_48:
        /*001c*/ 	.word	0x00000000
        /*0020*/ 	.short	0x0006
        /*0022*/ 	.short	0x0020
        /*0024*/ 	.byte	0x00, 0xf0, 0x11, 0x00


	//----- nvinfo : EIATTR_KPARAM_INFO
	.align		4
.L_49:
        /*0028*/ 	.byte	0x04, 0x17
        /*002a*/ 	.short	(.L_51 - .L_50)
.L_50:
        /*002c*/ 	.word	0x00000000
        /*0030*/ 	.short	0x0005
        /*0032*/ 	.short	0x001c
        /*0034*/ 	.byte	0x00, 0xf0, 0x11, 0x00


	//----- nvinfo : EIATTR_KPARAM_INFO
	.align		4
.L_51:
        /*0038*/ 	.byte	0x04, 0x17
        /*003a*/ 	.short	(.L_53 - .L_52)
.L_52:
        /*003c*/ 	.word	0x00000000
        /*0040*/ 	.short	0x0004
        /*0042*/ 	.short	0x0018
        /*0044*/ 	.byte	0x00, 0xf0, 0x11, 0x00


	//----- nvinfo : EIATTR_KPARAM_INFO
	.align		4
.L_53:
        /*0048*/ 	.byte	0x04, 0x17
        /*004a*/ 	.short	(.L_55 - .L_54)
.L_54:
        /*004c*/ 	.word	0x00000000
        /*0050*/ 	.short	0x0003
        /*0052*/ 	.short	0x0014
        /*0054*/ 	.byte	0x00, 0xf0, 0x11, 0x00


	//----- nvinfo : EIATTR_KPARAM_INFO
	.align		4
.L_55:
        /*0058*/ 	.byte	0x04, 0x17
        /*005a*/ 	.short	(.L_57 - .L_56)
.L_56:
        /*005c*/ 	.word	0x00000000
        /*0060*/ 	.short	0x0002
        /*0062*/ 	.short	0x0010
        /*0064*/ 	.byte	0x00, 0xf0, 0x11, 0x00


	//----- nvinfo : EIATTR_KPARAM_INFO
	.align		4
.L_57:
        /*0068*/ 	.byte	0x04, 0x17
        /*006a*/ 	.short	(.L_59 - .L_58)
.L_58:
        /*006c*/ 	.word	0x00000000
        /*0070*/ 	.short	0x0001
        /*0072*/ 	.short	0x0008
        /*0074*/ 	.byte	0x00, 0xf5, 0x21, 0x00


	//----- nvinfo : EIATTR_KPARAM_INFO
	.align		4
.L_59:
        /*0078*/ 	.byte	0x04, 0x17
        /*007a*/ 	.short	(.L_61 - .L_60)
.L_60:
        /*007c*/ 	.word	0x00000000
        /*0080*/ 	.short	0x0000
        /*0082*/ 	.short	0x0000
        /*0084*/ 	.byte	0x00, 0xf5, 0x21, 0x00


	//----- nvinfo : EIATTR_SPARSE_MMA_MASK
	.align		4
.L_61:
        /*0088*/ 	.byte	0x03, 0x50
        /*008a*/ 	.short	0x0000


	//----- nvinfo : EIATTR_MAXREG_COUNT
	.align		4
        /*008c*/ 	.byte	0x03, 0x1b
        /*008e*/ 	.short	0x00ff


	//----- nvinfo : EIATTR_MERCURY_ISA_VERSION
	.align		4
        /*0090*/ 	.byte	0x03, 0x5f
        /*0092*/ 	.short	0x0101


	//----- nvinfo : EIATTR_VRC_CTA_INIT_COUNT
	.align		4
        /*0094*/ 	.byte	0x02, 0x4a
	.zero		1
	.zero		1


	//----- nvinfo : EIATTR_EXIT_INSTR_OFFSETS
	.align		4
        /*0098*/ 	.byte	0x04, 0x1c
        /*009a*/ 	.short	(.L_63 - .L_62)


	//   ....[0]....
.L_62:
        /*009c*/ 	.word	0x000000a0


	//   ....[1]....
        /*00a0*/ 	.word	0x000007d0


	//----- nvinfo : EIATTR_CRS_STACK_SIZE
	.align		4
.L_63:
        /*00a4*/ 	.byte	0x04, 0x1e
        /*00a6*/ 	.short	(.L_65 - .L_64)
.L_64:
        /*00a8*/ 	.word	0x00000000


	//----- nvinfo : EIATTR_CBANK_PARAM_SIZE
	.align		4
.L_65:
        /*00ac*/ 	.byte	0x03, 0x19
        /*00ae*/ 	.short	0x0028


	//----- nvinfo : EIATTR_PARAM_CBANK
	.align		4
        /*00b0*/ 	.byte	0x04, 0x0a
        /*00b2*/ 	.short	(.L_67 - .L_66)
	.align		4
.L_66:
        /*00b4*/ 	.word	index@(.nv.constant0._Z5DividPfS_iiiiii)
        /*00b8*/ 	.short	0x0380
        /*00ba*/ 	.short	0x0028


	//----- nvinfo : EIATTR_SW_WAR
	.align		4
.L_67:
        /*00bc*/ 	.byte	0x04, 0x36
        /*00be*/ 	.short	(.L_69 - .L_68)
.L_68:
        /*00c0*/ 	.word	0x00000008
.L_69:


//--------------------- .nv.info._Z3ExpPfS_i      --------------------------
	.section	.nv.info._Z3ExpPfS_i,"",@"SHT_CUDA_INFO"
	.sectionflags	@""
	.align	4


	//----- nvinfo : EIATTR_CUDA_API_VERSION
	.align		4
        /*0000*/ 	.byte	0x04, 0x37
        /*0002*/ 	.short	(.L_71 - .L_70)
.L_70:
        /*0004*/ 	.word	0x00000082


	//----- nvinfo : EIATTR_KPARAM_INFO
	.align		4
.L_71:
        /*0008*/ 	.byte	0x04, 0x17
        /*000a*/ 	.short	(.L_73 - .L_72)
.L_72:
        /*000c*/ 	.word	0x00000000
        /*0010*/ 	.short	0x0002
        /*0012*/ 	.short	0x0010
        /*0014*/ 	.byte	0x00, 0xf0, 0x11, 0x00


	//----- nvinfo : EIATTR_KPARAM_INFO
	.align		4
.L_73:
        /*0018*/ 	.byte	0x04, 0x17
        /*001a*/ 	.short	(.L_75 - .L_74)
.L_74:
        /*001c*/ 	.word	0x00000000
        /*0020*/ 	.short	0x0001
        /*0022*/ 	.short	0x0008
        /*0024*/ 	.byte	0x00, 0xf5, 0x21, 0x00


	//----- nvinfo : EIATTR_KPARAM_INFO
	.align		4
.L_75:
        /*0028*/ 	.byte	0x04, 0x17
        /*002a*/ 	.short	(.L_77 - .L_76)
.L_76:
        /*002c*/ 	.word	0x00000000
        /*0030*/ 	.short	0x0000
        /*0032*/ 	.short	0x0000
        /*0034*/ 	.byte	0x00, 0xf5, 0x21, 0x00


	//----- nvinfo : EIATTR_SPARSE_MMA_MASK
	.align		4
.L_77:
        /*0038*/ 	.byte	0x03, 0x50
        /*003a*/ 	.short	0x0000


	//----- nvinfo : EIATTR_MAXREG_COUNT
	.align		4
        /*003c*/ 	.byte	0x03, 0x1b
        /*003e*/ 	.short	0x00ff


	//----- nvinfo : EIATTR_MERCURY_ISA_VERSION
	.align		4
        /*0040*/ 	.byte	0x03, 0x5f
        /*0042*/ 	.short	0x0101


	//----- nvinfo : EIATTR_VRC_CTA_INIT_COUNT
	.align		4
        /*0044*/ 	.byte	0x02, 0x4a
	.zero		1
	.zero		1


	//----- nvinfo : EIATTR_EXIT_INSTR_OFFSETS
	.align		4
        /*0048*/ 	.byte	0x04, 0x1c
        /*004a*/ 	.short	(.L_79 - .L_78)


	//   ....[0]....
.L_78:
        /*004c*/ 	.word	0x00000070


	//   ....[1]....
        /*0050*/ 	.word	0x00000190


	//----- nvinfo : EIATTR_CBANK_PARAM_SIZE
	.align		4
.L_79:
        /*0054*/ 	.byte	0x03, 0x19
        /*0056*/ 	.short	0x0014


	//----- nvinfo : EIATTR_PARAM_CBANK
	.align		4
        /*0058*/ 	.byte	0x04, 0x0a
        /*005a*/ 	.short	(.L_81 - .L_80)
	.align		4
.L_80:
        /*005c*/ 	.word	index@(.nv.constant0._Z3ExpPfS_i)
        /*0060*/ 	.short	0x0380
        /*0062*/ 	.short	0x0014


	//----- nvinfo : EIATTR_SW_WAR
	.align		4
.L_81:
        /*0064*/ 	.byte	0x04, 0x36
        /*0066*/ 	.short	(.L_83 - .L_82)
.L_82:
        /*0068*/ 	.word	0x00000008
.L_83:


//--------------------- .nv.callgraph             --------------------------
	.section	.nv.callgraph,"",@"SHT_CUDA_CALLGRAPH"
	.align	4
	.sectionentsize	8
	.align		4
        /*0000*/ 	.word	0x00000000
	.align		4
        /*0004*/ 	.word	0xffffffff
	.align		4
        /*0008*/ 	.word	0x00000000
	.align		4
        /*000c*/ 	.word	0xfffffffe
	.align		4
        /*0010*/ 	.word	0x00000000
	.align		4
        /*0014*/ 	.word	0xfffffffd
	.align		4
        /*0018*/ 	.word	0x00000000
	.align		4
        /*001c*/ 	.word	0xfffffffc


//--------------------- .text._Z3SumPfS_iiiiii    --------------------------
	.section	.text._Z3SumPfS_iiiiii,"ax",@progbits
	.align	128
        .global         _Z3SumPfS_iiiiii
        .type           _Z3SumPfS_iiiiii,@function
        .size           _Z3SumPfS_iiiiii,(.L_x_22 - _Z3SumPfS_iiiiii)
        .other          _Z3SumPfS_iiiiii,@"STO_CUDA_ENTRY STV_DEFAULT"
_Z3SumPfS_iiiiii:
.text._Z3SumPfS_iiiiii:
[----:B------:R-:W-:Y:S01]  /*0000*/  LDC R1, c[0x0][0x37c] ;  /* 0x0000df00ff017b82 */ /* 0x000fe20000000800 */
[----:B------:R-:W0:Y:S07]  /*0010*/  S2R R5, SR_TID.X ;  /* 0x0000000000057919 */ /* 0x000e2e0000002100 */
[----:B------:R-:W0:Y:S08]  /*0020*/  S2UR UR4, SR_CTAID.X ;  /* 0x00000000000479c3 */ /* 0x000e300000002500 */
[----:B------:R-:W0:Y:S08]  /*0030*/  LDC R8, c[0x0][0x360] ;  /* 0x0000d800ff087b82 */ /* 0x000e300000000800 */
[----:B------:R-:W1:Y:S01]  /*0040*/  LDC.64 R2, c[0x0][0x390] ;  /* 0x0000e400ff027b82 */ /* 0x000e620000000a00 */
[----:B0-----:R-:W-:-:S02]  /*0050*/  IMAD R8, R8, UR4, R5 ;  /* 0x0000000408087c24 */ /* 0x001fc4000f8e0205 */
[----:B-1----:R-:W-:-:S05]  /*0060*/  IMAD R5, R3, R2, RZ ;  /* 0x0000000203057224 */ /* 0x002fca00078e02ff */
[----:B------:R-:W-:-:S13]  /*0070*/  ISETP.GE.AND P0, PT, R8, R5, PT ;  /* 0x000000050800720c */ /* 0x000fda0003f06270 */
[----:B------:R-:W-:Y:S05]  /*0080*/  @P0 EXIT ;  /* 0x000000000000094d */ /* 0x000fea0003800000 */
[----:B------:R-:W0:Y:S02]  /*0090*/  LDC R0, c[0x0][0x398] ;  /* 0x0000e600ff007b82 */ /* 0x000e240000000800 */
[----:B0-----:R-:W-:-:S13]  /*00a0*/  ISETP.GE.AND P0, PT, R0, 0x1, PT ;  /* 0x000000010000780c */ /* 0x001fda0003f06270 */
[----:B------:R-:W-:Y:S05]  /*00b0*/  @!P0 EXIT ;  /* 0x000000000000894d */ /* 0x000fea0003800000 */
[----:B------:R-:W-:Y:S01]  /*00c0*/  IABS R7, R3 ;  /* 0x0000000300077213 */ /* 0x000fe20000000000 */
[----:B------:R-:W0:Y:S01]  /*00d0*/  LDCU UR6, c[0x0][0x3a0] ;  /* 0x00007400ff0677ac */ /* 0x000e220008000800 */
[----:B------:R-:W-:Y:S02]  /*00e0*/  LOP3.LUT R20, R0, 0xf, RZ, 0xc0, !PT ;  /* 0x0000000f00147812 */ /* 0x000fe400078ec0ff */
[----:B------:R-:W1:Y:S01]  /*00f0*/  I2F.RP R2, R7 ;  /* 0x0000000700027306 */ /* 0x000e620000209400 */
[----:B------:R-:W2:Y:S01]  /*0100*/  LDCU UR7, c[0x0][0x39c] ;  /* 0x00007380ff0777ac */ /* 0x000ea20008000800 */
[----:B------:R-:W3:Y:S06]  /*0110*/  LDCU.64 UR4, c[0x0][0x358] ;  /* 0x00006b00ff0477ac */ /* 0x000eec0008000a00 */
[----:B-1----:R-:W1:Y:S02]  /*0120*/  MUFU.RCP R2, R2 ;  /* 0x0000000200027308 */ /* 0x002e640000001000 */
[----:B-1----:R-:W-:-:S06]  /*0130*/  IADD3 R4, PT, PT, R2, 0xffffffe, RZ ;  /* 0x0ffffffe02047810 */ /* 0x002fcc0007ffe0ff */
[----:B------:R1:W4:Y:S02]  /*0140*/  F2I.FTZ.U32.TRUNC.NTZ R5, R4 ;  /* 0x0000000400057305 */ /* 0x000324000021f000 */
[----:B-1----:R-:W-:Y:S01]  /*0150*/  HFMA2 R4, -RZ, RZ, 0, 0 ;  /* 0x00000000ff047431 */ /* 0x002fe200000001ff */
[----:B----4-:R-:W-:-:S05]  /*0160*/  IADD3 R6, PT, PT, RZ, -R5, RZ ;  /* 0x80000005ff067210 */ /* 0x010fca0007ffe0ff */
[----:B------:R-:W-:Y:S01]  /*0170*/  IMAD R9, R6, R7, RZ ;  /* 0x0000000706097224 */ /* 0x000fe200078e02ff */
[----:B------:R-:W-:-:S03]  /*0180*/  IABS R6, R8 ;  /* 0x0000000800067213 */ /* 0x000fc60000000000 */
[----:B------:R-:W-:-:S06]  /*0190*/  IMAD.HI.U32 R5, R5, R9, R4 ;  /* 0x0000000905057227 */ /* 0x000fcc00078e0004 */
[----:B------:R-:W-:-:S05]  /*01a0*/  IMAD.HI.U32 R4, R5, R6, RZ ;  /* 0x0000000605047227 */ /* 0x000fca00078e00ff */
[----:B------:R-:W-:-:S05]  /*01b0*/  IADD3 R2, PT, PT, -R4, RZ, RZ ;  /* 0x000000ff04027210 */ /* 0x000fca0007ffe1ff */
[----:B------:R-:W-:-:S05]  /*01c0*/  IMAD R2, R7, R2, R6 ;  /* 0x0000000207027224 */ /* 0x000fca00078e0206 */
[----:B------:R-:W-:-:S13]  /*01d0*/  ISETP.GT.U32.AND P2, PT, R7, R2, PT ;  /* 0x000000020700720c */ /* 0x000fda0003f44070 */
[-C--:B------:R-:W-:Y:S02]  /*01e0*/  @!P2 IADD3 R2, PT, PT, R2, -R7.reuse, RZ ;  /* 0x800000070202a210 */ /* 0x080fe40007ffe0ff */
[----:B------:R-:W-:Y:S02]  /*01f0*/  @!P2 IADD3 R4, PT, PT, R4, 0x1, RZ ;  /* 0x000000010404a810 */ /* 0x000fe40007ffe0ff */
[----:B------:R-:W-:Y:S02]  /*0200*/  ISETP.GE.U32.AND P0, PT, R2, R7, PT ;  /* 0x000000070200720c */ /* 0x000fe40003f06070 */
[----:B------:R-:W-:Y:S01]  /*0210*/  LOP3.LUT R2, R8, R3, RZ, 0x3c, !PT ;  /* 0x0000000308027212 */ /* 0x000fe200078e3cff */
[----:B------:R-:W1:Y:S01]  /*0220*/  LDC.64 R6, c[0x0][0x388] ;  /* 0x0000e200ff067b82 */ /* 0x000e620000000a00 */
[----:B------:R-:W-:Y:S02]  /*0230*/  ISETP.NE.AND P2, PT, R3, RZ, PT ;  /* 0x000000ff0300720c */ /* 0x000fe40003f45270 */
[----:B------:R-:W-:-:S07]  /*0240*/  ISETP.GE.AND P1, PT, R2, RZ, PT ;  /* 0x000000ff0200720c */ /* 0x000fce0003f26270 */
[----:B------:R-:W-:Y:S02]  /*0250*/  @P0 IADD3 R4, PT, PT, R4, 0x1, RZ ;  /* 0x0000000104040810 */ /* 0x000fe40007ffe0ff */
[----:B------:R-:W-:-:S04]  /*0260*/  ISETP.GE.U32.AND P0, PT, R0, 0x10, PT ;  /* 0x000000100000780c */ /* 0x000fc80003f06070 */
[----:B------:R-:W-:Y:S02]  /*0270*/  @!P1 IADD3 R4, PT, PT, -R4, RZ, RZ ;  /* 0x000000ff04049210 */ /* 0x000fe40007ffe1ff */
[----:B------:R-:W-:-:S04]  /*0280*/  @!P2 LOP3.LUT R4, RZ, R3, RZ, 0x33, !PT ;  /* 0x00000003ff04a212 */ /* 0x000fc800078e33ff */
[----:B------:R-:W-:-:S05]  /*0290*/  IADD3 R5, PT, PT, -R4, RZ, RZ ;  /* 0x000000ff04057210 */ /* 0x000fca0007ffe1ff */
[----:B------:R-:W-:Y:S02]  /*02a0*/  IMAD R5, R3, R5, R8 ;  /* 0x0000000503057224 */ /* 0x000fe400078e0208 */
[----:B-1----:R-:W-:Y:S01]  /*02b0*/  IMAD.WIDE R2, R8, 0x4, R6 ;  /* 0x0000000408027825 */ /* 0x002fe200078e0206 */
[----:B------:R-:W-:-:S03]  /*02c0*/  MOV R6, RZ ;  /* 0x000000ff00067202 */ /* 0x000fc60000000f00 */
[----:B0-----:R-:W-:Y:S01]  /*02d0*/  IMAD R5, R5, UR6, RZ ;  /* 0x0000000605057c24 */ /* 0x001fe2000f8e02ff */
[----:B--23--:R-:W-:Y:S06]  /*02e0*/  @!P0 BRA `(.L_x_0) ;  /* 0x0000000000e48947 */ /* 0x00cfec0003800000 */
[----:B------:R-:W-:Y:S01]  /*02f0*/  LOP3.LUT R6, R0, 0x7ffffff0, RZ, 0xc0, !PT ;  /* 0x7ffffff000067812 */ /* 0x000fe200078ec0ff */
[----:B------:R-:W-:-:S03]  /*0300*/  IMAD R7, R4, UR7, R5 ;  /* 0x0000000704077c24 */ /* 0x000fc6000f8e0205 */
[----:B------:R-:W-:-:S07]  /*0310*/  IADD3 R9, PT, PT, -R6, RZ, RZ ;  /* 0x000000ff06097210 */ /* 0x000fce0007ffe1ff */
.L_x_1:
[----:B------:R-:W0:Y:S08]  /*0320*/  LDC.64 R10, c[0x0][0x380] ;  /* 0x0000e000ff0a7b82 */ /* 0x000e300000000a00 */
[----:B------:R-:W1:Y:S01]  /*0330*/  LDC R8, c[0x0][0x3a4] ;  /* 0x0000e900ff087b82 */ /* 0x000e620000000800 */
[----:B0-----:R-:W-:-:S05]  /*0340*/  IMAD.WIDE R10, R7, 0x4, R10 ;  /* 0x00000004070a7825 */ /* 0x001fca00078e020a */
[----:B----4-:R-:W2:Y:S01]  /*0350*/  LDG.E R19, desc[UR4][R10.64] ;  /* 0x000000040a137981 */ /* 0x010ea2000c1e1900 */
[----:B-1----:R-:W-:-:S03]  /*0360*/  IMAD.WIDE R12, R8, 0x4, R10 ;  /* 0x00000004080c7825 */ /* 0x002fc600078e020a */
[----:B--2---:R0:W-:Y:S04]  /*0370*/  REDG.E.ADD.F32.FTZ.RN.STRONG.GPU desc[UR4][R2.64], R19 ;  /* 0x00000013020079a6 */ /* 0x0041e8000c12f304 */
[----:B------:R-:W2:Y:S01]  /*0380*/  LDG.E R21, desc[UR4][R12.64] ;  /* 0x000000040c157981 */ /* 0x000ea2000c1e1900 */
[----:B------:R-:W-:-:S03]  /*0390*/  IMAD.WIDE R14, R8, 0x4, R12 ;  /* 0x00000004080e7825 */ /* 0x000fc600078e020c */
[----:B--2---:R1:W-:Y:S04]  /*03a0*/  REDG.E.ADD.F32.FTZ.RN.STRONG.GPU desc[UR4][R2.64], R21 ;  /* 0x00000015020079a6 */ /* 0x0043e8000c12f304 */
[----:B------:R-:W2:Y:S01]  /*03b0*/  LDG.E R23, desc[UR4][R14.64] ;  /* 0x000000040e177981 */ /* 0x000ea2000c1e1900 */
[----:B------:R-:W-:-:S03]  /*03c0*/  IMAD.WIDE R16, R8, 0x4, R14 ;  /* 0x0000000408107825 */ /* 0x000fc600078e020e */
[----:B--2---:R2:W-:Y:S04]  /*03d0*/  REDG.E.ADD.F32.FTZ.RN.STRONG.GPU desc[UR4][R2.64], R23 ;  /* 0x00000017020079a6 */ /* 0x0045e8000c12f304 */
[----:B------:R-:W3:Y:S01]  /*03e0*/  LDG.E R25, desc[UR4][R16.64] ;  /* 0x0000000410197981 */ /* 0x000ee2000c1e1900 */
[----:B------:R-:W-:-:S03]  /*03f0*/  IMAD.WIDE R10, R8, 0x4, R16 ;  /* 0x00000004080a7825 */ /* 0x000fc600078e0210 */
[----:B---3--:R3:W-:Y:S04]  /*0400*/  REDG.E.ADD.F32.FTZ.RN.STRONG.GPU desc[UR4][R2.64], R25 ;  /* 0x00000019020079a6 */ /* 0x0087e8000c12f304 */
[----:B------:R-:W4:Y:S01]  /*0410*/  LDG.E R27, desc[UR4][R10.64] ;  /* 0x000000040a1b7981 */ /* 0x000f22000c1e1900 */
[----:B0-----:R-:W-:-:S03]  /*0420*/  IMAD.WIDE R18, R8, 0x4, R10 ;  /* 0x0000000408127825 */ /* 0x001fc600078e020a */
[----:B----4-:R0:W-:Y:S04]  /*0430*/  REDG.E.ADD.F32.FTZ.RN.STRONG.GPU desc[UR4][R2.64], R27 ;  /* 0x0000001b020079a6 */ /* 0x0101e8000c12f304 */
[----:B------:R-:W4:Y:S01]  /*0440*/  LDG.E R29, desc[UR4][R18.64] ;  /* 0x00000004121d7981 */ /* 0x000f22000c1e1900 */
[----:B------:R-:W-:-:S03]  /*0450*/  IMAD.WIDE R12, R8, 0x4, R18 ;  /* 0x00000004080c7825 */ /* 0x000fc600078e0212 */
[----:B----4-:R4:W-:Y:S04]  /*0460*/  REDG.E.ADD.F32.FTZ.RN.STRONG.GPU desc[UR4][R2.64], R29 ;  /* 0x0000001d020079a6 */ /* 0x0109e8000c12f304 */
[----:B-1----:R-:W5:Y:S01]  /*0470*/  LDG.E R21, desc[UR4][R12.64] ;  /* 0x000000040c157981 */ /* 0x002f62000c1e1900 */
[----:B------:R-:W-:-:S03]  /*0480*/  IMAD.WIDE R14, R8, 0x4, R12 ;  /* 0x00000004080e7825 */ /* 0x000fc600078e020c */
[----:B-----5:R1:W-:Y:S04]  /*0490*/  REDG.E.ADD.F32.FTZ.RN.STRONG.GPU desc[UR4][R2.64], R21 ;  /* 0x00000015020079a6 */ /* 0x0203e8000c12f304 */
[----:B--2---:R-:W2:Y:S01]  /*04a0*/  LDG.E R23, desc[UR4][R14.64] ;  /* 0x000000040e177981 */ /* 0x004ea2000c1e1900 */
[----:B------:R-:W-:-:S03]  /*04b0*/  IMAD.WIDE R16, R8, 0x4, R14 ;  /* 0x0000000408107825 */ /* 0x000fc600078e020e */
[----:B--2---:R2:W-:Y:S04]  /*04c0*/  REDG.E.ADD.F32.FTZ.RN.STRONG.GPU desc[UR4][R2.64], R23 ;  /* 0x00000017020079a6 */ /* 0x0045e8000c12f304 */
[----:B---3--:R-:W3:Y:S01]  /*04d0*/  LDG.E R25, desc[UR4][R16.64] ;  /* 0x0000000410197981 */ /* 0x008ee2000c1e1900 */
[----:B------:R-:W-:-:S03]  /*04e0*/  IMAD.WIDE R10, R8, 0x4, R16 ;  /* 0x00000004080a7825 */ /* 0x000fc600078e0210 */
[----:B---3--:R3:W-:Y:S04]  /*04f0*/  REDG.E.ADD.F32.FTZ.RN.STRONG.GPU desc[UR4][R2.64], R25 ;  /* 0x00000019020079a6 */ /* 0x0087e8000c12f304 */
[----:B0-----:R-:W5:Y:S01]  /*0500*/  LDG.E R27, desc[UR4][R10.64] ;  /* 0x000000040a1b7981 */ /* 0x001f62000c1e1900 */
[----:B------:R-:W-:-:S03]  /*0510*/  IMAD.WIDE R18, R8, 0x4, R10 ;  /* 0x0000000408127825 */ /* 0x000fc600078e020a */
[----:B-----5:R0:W-:Y:S04]  /*0520*/  REDG.E.ADD.F32.FTZ.RN.STRONG.GPU desc[UR4][R2.64], R27 ;  /* 0x0000001b020079a6 */ /* 0x0201e8000c12f304 */
[----:B----4-:R-:W4:Y:S01]  /*0530*/  LDG.E R29, desc[UR4][R18.64] ;  /* 0x00000004121d7981 */ /* 0x010f22000c1e1900 */
        /* <DEDUP_REMOVED lines=8> */
[----:B---3--:R-:W2:Y:S01]  /*05c0*/  LDG.E R25, desc[UR4][R16.64] ;  /* 0x0000000410197981 */ /* 0x008ea2000c1e1900 */
[----:B------:R-:W-:-:S03]  /*05d0*/  IMAD.WIDE R10, R8, 0x4, R16 ;  /* 0x00000004080a7825 */ /* 0x000fc600078e0210 */
[----:B--2---:R4:W-:Y:S04]  /*05e0*/  REDG.E.ADD.F32.FTZ.RN.STRONG.GPU desc[UR4][R2.64], R25 ;  /* 0x00000019020079a6 */ /* 0x0049e8000c12f304 */
[----:B0-----:R-:W2:Y:S01]  /*05f0*/  LDG.E R27, desc[UR4][R10.64] ;  /* 0x000000040a1b7981 */ /* 0x001ea2000c1e1900 */
[----:B------:R-:W-:Y:S01]  /*0600*/  IMAD.WIDE R18, R8, 0x4, R10 ;  /* 0x0000000408127825 */ /* 0x000fe200078e020a */
[----:B------:R-:W-:-:S04]  /*0610*/  IADD3 R9, PT, PT, R9, 0x10, RZ ;  /* 0x0000001009097810 */ /* 0x000fc80007ffe0ff */
[----:B------:R-:W-:Y:S01]  /*0620*/  ISETP.NE.AND P0, PT, R9, RZ, PT ;  /* 0x000000ff0900720c */ /* 0x000fe20003f05270 */
[----:B--2---:R4:W-:Y:S04]  /*0630*/  REDG.E.ADD.F32.FTZ.RN.STRONG.GPU desc[UR4][R2.64], R27 ;  /* 0x0000001b020079a6 */ /* 0x0049e8000c12f304 */
[----:B------:R-:W2:Y:S01]  /*0640*/  LDG.E R19, desc[UR4][R18.64] ;  /* 0x0000000412137981 */ /* 0x000ea2000c1e1900 */
[----:B------:R-:W-:-:S03]  /*0650*/  LEA R7, R8, R7, 0x4 ;  /* 0x0000000708077211 */ /* 0x000fc600078e20ff */
[----:B--2---:R4:W-:Y:S04]  /*0660*/  REDG.E.ADD.F32.FTZ.RN.STRONG.GPU desc[UR4][R2.64], R19 ;  /* 0x00000013020079a6 */ /* 0x0049e8000c12f304 */
[----:B------:R-:W-:Y:S05]  /*0670*/  @P0 BRA `(.L_x_1) ;  /* 0xfffffffc00280947 */ /* 0x000fea000383ffff */
.L_x_0:
[----:B------:R-:W-:-:S13]  /*0680*/  ISETP.NE.AND P0, PT, R20, RZ, PT ;  /* 0x000000ff1400720c */ /* 0x000fda0003f05270 */
[----:B------:R-:W-:Y:S05]  /*0690*/  @!P0 EXIT ;  /* 0x000000000000894d */ /* 0x000fea0003800000 */
[----:B------:R-:W-:Y:S01]  /*06a0*/  ISETP.GE.U32.AND P0, PT, R20, 0x8, PT ;  /* 0x000000081400780c */ /* 0x000fe20003f06070 */
[----:B------:R-:W-:Y:S01]  /*06b0*/  IMAD R7, R4, UR7, R5 ;  /* 0x0000000704077c24 */ /* 0x000fe2000f8e0205 */
[----:B----4-:R-:W-:-:S04]  /*06c0*/  LOP3.LUT R21, R0, 0x7, RZ, 0xc0, !PT ;  /* 0x0000000700157812 */ /* 0x010fc800078ec0ff */
[----:B------:R-:W-:-:S07]  /*06d0*/  ISETP.NE.AND P1, PT, R21, RZ, PT ;  /* 0x000000ff1500720c */ /* 0x000fce0003f25270 */
[----:B------:R-:W-:Y:S06]  /*06e0*/  @!P0 BRA `(.L_x_2) ;  /* 0x0000000000708947 */ /* 0x000fec0003800000 */
[----:B------:R-:W0:Y:S08]  /*06f0*/  LDC R8, c[0x0][0x3a4] ;  /* 0x0000e900ff087b82 */ /* 0x000e300000000800 */
[----:B------:R-:W1:Y:S01]  /*0700*/  LDC.64 R10, c[0x0][0x380] ;  /* 0x0000e000ff0a7b82 */ /* 0x000e620000000a00 */
[----:B0-----:R-:W-:-:S04]  /*0710*/  IMAD R9, R6, R8, R7 ;  /* 0x0000000806097224 */ /* 0x001fc800078e0207 */
[----:B-1----:R-:W-:-:S05]  /*0720*/  IMAD.WIDE R10, R9, 0x4, R10 ;  /* 0x00000004090a7825 */ /* 0x002fca00078e020a */
[----:B------:R-:W2:Y:S01]  /*0730*/  LDG.E R9, desc[UR4][R10.64] ;  /* 0x000000040a097981 */ /* 0x000ea2000c1e1900 */
[----:B------:R-:W-:-:S03]  /*0740*/  IMAD.WIDE R12, R8, 0x4, R10 ;  /* 0x00000004080c7825 */ /* 0x000fc600078e020a */
[----:B--2---:R0:W-:Y:S04]  /*0750*/  REDG.E.ADD.F32.FTZ.RN.STRONG.GPU desc[UR4][R2.64], R9 ;  /* 0x00000009020079a6 */ /* 0x0041e8000c12f304 */
        /* <DEDUP_REMOVED lines=16> */
[----:B0-----:R-:W-:-:S03]  /*0860*/  IMAD.WIDE R8, R8, 0x4, R12 ;  /* 0x0000000408087825 */ /* 0x001fc600078e020c */
[----:B--2---:R1:W-:Y:S04]  /*0870*/  REDG.E.ADD.F32.FTZ.RN.STRONG.GPU desc[UR4][R2.64], R15 ;  /* 0x0000000f020079a6 */ /* 0x0043e8000c12f304 */
[----:B------:R-:W2:Y:S01]  /*0880*/  LDG.E R9, desc[UR4][R8.64] ;  /* 0x0000000408097981 */ /* 0x000ea2000c1e1900 */
[----:B------:R-:W-:-:S03]  /*0890*/  IADD3 R6, PT, PT, R6, 0x8, RZ ;  /* 0x0000000806067810 */ /* 0x000fc60007ffe0ff */
[----:B--2---:R1:W-:Y:S04]  /*08a0*/  REDG.E.ADD.F32.FTZ.RN.STRONG.GPU desc[UR4][R2.64], R9 ;  /* 0x00000009020079a6 */ /* 0x0043e8000c12f304 */
.L_x_2:
[----:B------:R-:W-:Y:S05]  /*08b0*/  @!P1 EXIT ;  /* 0x000000000000994d */ /* 0x000fea0003800000 */
[----:B------:R-:W-:Y:S02]  /*08c0*/  ISETP.GE.U32.AND P0, PT, R21, 0x4, PT ;  /* 0x000000041500780c */ /* 0x000fe40003f06070 */
[----:B------:R-:W-:-:S04]  /*08d0*/  LOP3.LUT R0, R0, 0x3, RZ, 0xc0, !PT ;  /* 0x0000000300007812 */ /* 0x000fc800078ec0ff */
[----:B------:R-:W-:-:S07]  /*08e0*/  ISETP.NE.AND P1, PT, R0, RZ, PT ;  /* 0x000000ff0000720c */ /* 0x000fce0003f25270 */
[----:B------:R-:W-:Y:S06]  /*08f0*/  @!P0 BRA `(.L_x_3) ;  /* 0x0000000000408947 */ /* 0x000fec0003800000 */
[----:B-1----:R-:W0:Y:S08]  /*0900*/  LDC R15, c[0x0][0x3a4] ;  /* 0x0000e900ff0f7b82 */ /* 0x002e300000000800 */
        /* <DEDUP_REMOVED lines=13> */
[----:B------:R-:W-:-:S03]  /*09e0*/  IADD3 R6, PT, PT, R6, 0x4, RZ ;  /* 0x0000000406067810 */ /* 0x000fc60007ffe0ff */
[----:B--2---:R0:W-:Y:S04]  /*09f0*/  REDG.E.ADD.F32.FTZ.RN.STRONG.GPU desc[UR4][R2.64], R15 ;  /* 0x0000000f020079a6 */ /* 0x0041e8000c12f304 */
.L_x_3:
[----:B------:R-:W-:Y:S05]  /*0a00*/  @!P1 EXIT ;  /* 0x000000000000994d */ /* 0x000fea0003800000 */
[----:B------:R-:W2:Y:S01]  /*0a10*/  LDCU UR6, c[0x0][0x3a4] ;  /* 0x00007480ff0677ac */ /* 0x000ea20008000800 */
[----:B-1----:R-:W1:Y:S01]  /*0a20*/  LDC.64 R8, c[0x0][0x380] ;  /* 0x0000e000ff087b82 */ /* 0x002e620000000a00 */
[----:B------:R-:W-:Y:S01]  /*0a30*/  IADD3 R0, PT, PT, -R0, RZ, RZ ;  /* 0x000000ff00007210 */ /* 0x000fe20007ffe1ff */
[----:B--2---:R-:W-:-:S04]  /*0a40*/  IMAD R5, R6, UR6, R5 ;  /* 0x0000000606057c24 */ /* 0x004fc8000f8e0205 */
[----:B0-----:R-:W-:-:S07]  /*0a50*/  IMAD R7, R4, UR7, R5 ;  /* 0x0000000704077c24 */ /* 0x001fce000f8e0205 */
.L_x_4:
[----:B01----:R-:W-:-:S06]  /*0a60*/  IMAD.WIDE R4, R7, 0x4, R8 ;  /* 0x0000000407047825 */ /* 0x003fcc00078e0208 */
[----:B------:R-:W2:Y:S01]  /*0a70*/  LDG.E R5, desc[UR4][R4.64] ;  /* 0x0000000404057981 */ /* 0x000ea2000c1e1900 */
[----:B------:R-:W-:-:S04]  /*0a80*/  IADD3 R0, PT, PT, R0, 0x1, RZ ;  /* 0x0000000100007810 */ /* 0x000fc80007ffe0ff */
[----:B------:R-:W-:Y:S02]  /*0a90*/  ISETP.NE.AND P0, PT, R0, RZ, PT ;  /* 0x000000ff0000720c */ /* 0x000fe40003f05270 */
[----:B------:R-:W-:Y:S01]  /*0aa0*/  IADD3 R7, PT, PT, R7, UR6, RZ ;  /* 0x0000000607077c10 */ /* 0x000fe2000fffe0ff */
[----:B--2---:R0:W-:Y:S10]  /*0ab0*/  REDG.E.ADD.F32.FTZ.RN.STRONG.GPU desc[UR4][R2.64], R5 ;  /* 0x00000005020079a6 */ /* 0x0041f4000c12f304 */
[----:B------:R-:W-:Y:S05]  /*0ac0*/  @P0 BRA `(.L_x_4) ;  /* 0xfffffffc00e40947 */ /* 0x000fea000383ffff */
[----:B------:R-:W-:Y:S05]  /*0ad0*/  EXIT ;  /* 0x000000000000794d */ /* 0x000fea0003800000 */
.L_x_5:
[----:B------:R-:W-:-:S00]  /*0ae0*/  BRA `(.L_x_5) ;  /* 0xfffffffc00fc7947 */ /* 0x000fc0000383ffff */
[----:B------:R-:W-:-:S00]  /*0af0*/  NOP ;  /* 0x0000000000007918 */ /* 0x000fc00000000000 */
        /* <DEDUP_REMOVED lines=8> */
.L_x_22:


//--------------------- .text._Z5DividPfS_iiiiii  --------------------------
	.section	.text._Z5DividPfS_iiiiii,"ax",@progbits
	.align	128
        .global         _Z5DividPfS_iiiiii
        .type           _Z5DividPfS_iiiiii,@function
        .size           _Z5DividPfS_iiiiii,(.L_x_21 - _Z5DividPfS_iiiiii)
        .other          _Z5DividPfS_iiiiii,@"STO_CUDA_ENTRY STV_DEFAULT"
_Z5DividPfS_iiiiii:
.text._Z5DividPfS_iiiiii:
[----:B------:R-:W-:Y:S01]  /*0000*/  LDC R1, c[0x0][0x37c] ;  /* 0x0000df00ff017b82 */ /* 0x000fe20000000800 */
[----:B------:R-:W0:Y:S07]  /*0010*/  S2R R5, SR_TID.X ;  /* 0x0000000000057919 */ /* 0x000e2e0000002100 */
[----:B------:R-:W1:Y:S01]  /*0020*/  LDC.64 R2, c[0x0][0x390] ;  /* 0x0000e400ff027b82 */ /* 0x000e620000000a00 */
[----:B------:R-:W2:Y:S07]  /*0030*/  LDCU UR5, c[0x0][0x398] ;  /* 0x00007300ff0577ac */ /* 0x000eae0008000800 */
[----:B------:R-:W0:Y:S08]  /*0040*/  S2UR UR4, SR_CTAID.X ;  /* 0x00000000000479c3 */ /* 0x000e300000002500 */
[----:B------:R-:W0:Y:S01]  /*0050*/  LDC R0, c[0x0][0x360] ;  /* 0x0000d800ff007b82 */ /* 0x000e220000000800 */
[----:B-1----:R-:W-:-:S02]  /*0060*/  IMAD R4, R3, R2, RZ ;  /* 0x0000000203047224 */ /* 0x002fc400078e02ff */
[----:B0-----:R-:W-:Y:S02]  /*0070*/  IMAD R0, R0, UR4, R5 ;  /* 0x0000000400007c24 */ /* 0x001fe4000f8e0205 */
[----:B--2---:R-:W-:-:S05]  /*0080*/  IMAD R5, R4, UR5, RZ ;  /* 0x0000000504057c24 */ /* 0x004fca000f8e02ff */
[----:B------:R-:W-:-:S13]  /*0090*/  ISETP.GE.AND P0, PT, R0, R5, PT ;  /* 0x000000050000720c */ /* 0x000fda0003f06270 */
[----:B------:R-:W-:Y:S05]  /*00a0*/  @P0 EXIT ;  /* 0x000000000000094d */ /* 0x000fea0003800000 */
[----:B------:R-:W0:Y:S01]  /*00b0*/  LDC R7, c[0x0][0x39c] ;  /* 0x0000e700ff077b82 */ /* 0x000e220000000800 */
[----:B------:R-:W-:Y:S01]  /*00c0*/  IABS R6, R2 ;  /* 0x0000000200067213 */ /* 0x000fe20000000000 */
[----:B------:R-:W1:Y:S01]  /*00d0*/  LDCU.64 UR4, c[0x0][0x358] ;  /* 0x00006b00ff0477ac */ /* 0x000e620008000a00 */
[----:B------:R-:W-:Y:S02]  /*00e0*/  IABS R17, R0 ;  /* 0x0000000000117213 */ /* 0x000fe40000000000 */
[----:B------:R-:W2:Y:S03]  /*00f0*/  I2F.RP R16, R6 ;  /* 0x0000000600107306 */ /* 0x000ea60000209400 */
[----:B------:R-:W3:Y:S05]  /*0100*/  LDC R9, c[0x0][0x3a0] ;  /* 0x0000e800ff097b82 */ /* 0x000eea0000000800 */
[----:B--2---:R-:W-:Y:S01]  /*0110*/  MUFU.RCP R16, R16 ;  /* 0x0000001000107308 */ /* 0x004fe20000001000 */
[----:B0-----:R-:W-:-:S07]  /*0120*/  IABS R10, R7 ;  /* 0x00000007000a7213 */ /* 0x001fce0000000000 */
[----:B------:R-:W0:Y:S01]  /*0130*/  I2F.RP R5, R10 ;  /* 0x0000000a00057306 */ /* 0x000e220000209400 */
[----:B---3--:R-:W-:-:S07]  /*0140*/  IABS R4, R9 ;  /* 0x0000000900047213 */ /* 0x008fce0000000000 */
[----:B------:R-:W2:Y:S08]  /*0150*/  I2F.RP R8, R4 ;  /* 0x0000000400087306 */ /* 0x000eb00000209400 */
[----:B0-----:R-:W0:Y:S08]  /*0160*/  MUFU.RCP R5, R5 ;  /* 0x0000000500057308 */ /* 0x001e300000001000 */
[----:B--2---:R-:W2:Y:S01]  /*0170*/  MUFU.RCP R8, R8 ;  /* 0x0000000800087308 */ /* 0x004ea20000001000 */
[----:B0-----:R-:W-:-:S07]  /*0180*/  VIADD R14, R5, 0xffffffe ;  /* 0x0ffffffe050e7836 */ /* 0x001fce0000000000 */
[----:B------:R0:W3:Y:S01]  /*0190*/  F2I.FTZ.U32.TRUNC.NTZ R15, R14 ;  /* 0x0000000e000f7305 */ /* 0x0000e2000021f000 */
[----:B--2---:R-:W-:Y:S01]  /*01a0*/  VIADD R12, R8, 0xffffffe ;  /* 0x0ffffffe080c7836 */ /* 0x004fe20000000000 */
[----:B------:R-:W-:-:S06]  /*01b0*/  IABS R8, R3 ;  /* 0x0000000300087213 */ /* 0x000fcc0000000000 */
[----:B------:R2:W4:Y:S01]  /*01c0*/  F2I.FTZ.U32.TRUNC.NTZ R13, R12 ;  /* 0x0000000c000d7305 */ /* 0x000522000021f000 */
[----:B0-----:R-:W-:Y:S02]  /*01d0*/  IMAD.MOV.U32 R14, RZ, RZ, RZ ;  /* 0x000000ffff0e7224 */ /* 0x001fe400078e00ff */
[----:B---3--:R-:W-:Y:S02]  /*01e0*/  IMAD.MOV R11, RZ, RZ, -R15 ;  /* 0x000000ffff0b7224 */ /* 0x008fe400078e0a0f */
[----:B--2---:R-:W-:Y:S02]  /*01f0*/  IMAD.MOV.U32 R12, RZ, RZ, RZ ;  /* 0x000000ffff0c7224 */ /* 0x004fe400078e00ff */
[----:B------:R-:W-:Y:S02]  /*0200*/  IMAD R5, R11, R10, RZ ;  /* 0x0000000a0b057224 */ /* 0x000fe400078e02ff */
[----:B----4-:R-:W-:Y:S02]  /*0210*/  IMAD.MOV R19, RZ, RZ, -R13 ;  /* 0x000000ffff137224 */ /* 0x010fe400078e0a0d */
[----:B------:R-:W-:Y:S01]  /*0220*/  IMAD.HI.U32 R14, R15, R5, R14 ;  /* 0x000000050f0e7227 */ /* 0x000fe200078e000e */
[----:B------:R-:W-:-:S02]  /*0230*/  MOV R15, R17 ;  /* 0x00000011000f7202 */ /* 0x000fc40000000f00 */
[----:B------:R-:W0:Y:S01]  /*0240*/  I2F.RP R17, R8 ;  /* 0x0000000800117306 */ /* 0x000e220000209400 */
[----:B------:R-:W-:-:S04]  /*0250*/  IMAD R5, R19, R4, RZ ;  /* 0x0000000413057224 */ /* 0x000fc800078e02ff */
[----:B------:R-:W-:-:S04]  /*0260*/  IMAD.HI.U32 R12, R13, R5, R12 ;  /* 0x000000050d0c7227 */ /* 0x000fc800078e000c */
[----:B------:R-:W-:-:S04]  /*0270*/  IMAD.HI.U32 R13, R14, R15, RZ ;  /* 0x0000000f0e0d7227 */ /* 0x000fc800078e00ff */
[----:B------:R-:W-:Y:S01]  /*0280*/  IMAD.HI.U32 R12, R12, R15, RZ ;  /* 0x0000000f0c0c7227 */ /* 0x000fe200078e00ff */
[----:B0-----:R-:W0:Y:S03]  /*0290*/  MUFU.RCP R17, R17 ;  /* 0x0000001100117308 */ /* 0x001e260000001000 */
[----:B------:R-:W-:Y:S02]  /*02a0*/  IMAD.MOV R11, RZ, RZ, -R13 ;  /* 0x000000ffff0b7224 */ /* 0x000fe400078e0a0d */
[----:B------:R-:W-:Y:S02]  /*02b0*/  IMAD.MOV R5, RZ, RZ, -R12 ;  /* 0x000000ffff057224 */ /* 0x000fe400078e0a0c */
[--C-:B------:R-:W-:Y:S02]  /*02c0*/  IMAD R11, R10, R11, R15.reuse ;  /* 0x0000000b0a0b7224 */ /* 0x100fe400078e020f */
[----:B------:R-:W-:-:S02]  /*02d0*/  IMAD R15, R4, R5, R15 ;  /* 0x00000005040f7224 */ /* 0x000fc400078e020f */
[----:B------:R-:W-:Y:S01]  /*02e0*/  VIADD R5, R16, 0xffffffe ;  /* 0x0ffffffe10057836 */ /* 0x000fe20000000000 */
[----:B------:R-:W-:Y:S02]  /*02f0*/  ISETP.GT.U32.AND P0, PT, R10, R11, PT ;  /* 0x0000000b0a00720c */ /* 0x000fe40003f04070 */
[----:B------:R-:W-:-:S03]  /*0300*/  ISETP.GT.U32.AND P4, PT, R4, R15, PT ;  /* 0x0000000f0400720c */ /* 0x000fc60003f84070 */
[----:B------:R-:W2:Y:S08]  /*0310*/  F2I.FTZ.U32.TRUNC.NTZ R5, R5 ;  /* 0x0000000500057305 */ /* 0x000eb0000021f000 */
[----:B------:R-:W-:Y:S02]  /*0320*/  @!P0 IMAD.IADD R11, R11, 0x1, -R10 ;  /* 0x000000010b0b8824 */ /* 0x000fe400078e0a0a */
[-C--:B------:R-:W-:Y:S01]  /*0330*/  @!P4 IADD3 R15, PT, PT, R15, -R4.reuse, RZ ;  /* 0x800000040f0fc210 */ /* 0x080fe20007ffe0ff */
[----:B------:R-:W-:Y:S01]  /*0340*/  @!P0 VIADD R13, R13, 0x1 ;  /* 0x000000010d0d8836 */ /* 0x000fe20000000000 */
[----:B------:R-:W-:Y:S01]  /*0350*/  ISETP.NE.AND P0, PT, R7, RZ, PT ;  /* 0x000000ff0700720c */ /* 0x000fe20003f05270 */
[----:B------:R-:W-:Y:S01]  /*0360*/  @!P4 VIADD R12, R12, 0x1 ;  /* 0x000000010c0cc836 */ /* 0x000fe20000000000 */
[----:B------:R-:W-:-:S02]  /*0370*/  ISETP.GE.U32.AND P3, PT, R15, R4, PT ;  /* 0x000000040f00720c */ /* 0x000fc40003f66070 */
[----:B------:R-:W-:Y:S01]  /*0380*/  ISETP.GE.U32.AND P5, PT, R11, R10, PT ;  /* 0x0000000a0b00720c */ /* 0x000fe20003fa6070 */
[----:B0-----:R-:W-:Y:S01]  /*0390*/  VIADD R11, R17, 0xffffffe ;  /* 0x0ffffffe110b7836 */ /* 0x001fe20000000000 */
[C---:B------:R-:W-:Y:S02]  /*03a0*/  LOP3.LUT R4, R0.reuse, R7, RZ, 0x3c, !PT ;  /* 0x0000000700047212 */ /* 0x040fe400078e3cff */
[----:B------:R-:W-:Y:S02]  /*03b0*/  LOP3.LUT R10, R0, R9, RZ, 0x3c, !PT ;  /* 0x00000009000a7212 */ /* 0x000fe400078e3cff */
[----:B------:R-:W-:Y:S01]  /*03c0*/  ISETP.GE.AND P2, PT, R4, RZ, PT ;  /* 0x000000ff0400720c */ /* 0x000fe20003f46270 */
[----:B------:R-:W0:Y:S01]  /*03d0*/  F2I.FTZ.U32.TRUNC.NTZ R11, R11 ;  /* 0x0000000b000b7305 */ /* 0x000e22000021f000 */
[----:B------:R-:W-:Y:S01]  /*03e0*/  ISETP.GE.AND P1, PT, R10, RZ, PT ;  /* 0x000000ff0a00720c */ /* 0x000fe20003f26270 */
[----:B------:R-:W-:Y:S01]  /*03f0*/  IMAD.MOV.U32 R4, RZ, RZ, RZ ;  /* 0x000000ffff047224 */ /* 0x000fe200078e00ff */
[----:B------:R-:W-:Y:S01]  /*0400*/  ISETP.NE.AND P4, PT, R9, RZ, PT ;  /* 0x000000ff0900720c */ /* 0x000fe20003f85270 */
[----:B------:R-:W-:Y:S01]  /*0410*/  @P3 VIADD R12, R12, 0x1 ;  /* 0x000000010c0c3836 */ /* 0x000fe20000000000 */
[----:B--2---:R-:W-:Y:S01]  /*0420*/  IADD3 R15, PT, PT, RZ, -R5, RZ ;  /* 0x80000005ff0f7210 */ /* 0x004fe20007ffe0ff */
[----:B------:R-:W-:-:S02]  /*0430*/  @P5 VIADD R13, R13, 0x1 ;  /* 0x000000010d0d5836 */ /* 0x000fc40000000000 */
[----:B------:R-:W-:-:S04]  /*0440*/  HFMA2 R10, -RZ, RZ, 0, 0 ;  /* 0x00000000ff0a7431 */ /* 0x000fc800000001ff */
[----:B------:R-:W-:Y:S01]  /*0450*/  @!P2 IMAD.MOV R13, RZ, RZ, -R13 ;  /* 0x000000ffff0da224 */ /* 0x000fe200078e0a0d */
[----:B------:R-:W-:Y:S01]  /*0460*/  @!P0 LOP3.LUT R13, RZ, R7, RZ, 0x33, !PT ;  /* 0x00000007ff0d8212 */ /* 0x000fe200078e33ff */
[----:B------:R-:W-:Y:S02]  /*0470*/  @!P1 IMAD.MOV R12, RZ, RZ, -R12 ;  /* 0x000000ffff0c9224 */ /* 0x000fe400078e0a0c */
[----:B------:R-:W-:Y:S01]  /*0480*/  IMAD R7, R15, R6, RZ ;  /* 0x000000060f077224 */ /* 0x000fe200078e02ff */
[----:B------:R-:W-:Y:S01]  /*0490*/  @!P4 LOP3.LUT R12, RZ, R9, RZ, 0x33, !PT ;  /* 0x00000009ff0cc212 */ /* 0x000fe200078e33ff */
[----:B0-----:R-:W-:Y:S01]  /*04a0*/  IMAD.MOV R17, RZ, RZ, -R11 ;  /* 0x000000ffff117224 */ /* 0x001fe200078e0a0b */
[----:B------:R-:W-:Y:S01]  /*04b0*/  IABS R9, R13 ;  /* 0x0000000d00097213 */ /* 0x000fe20000000000 */
[----:B------:R-:W-:Y:S01]  /*04c0*/  IMAD.HI.U32 R4, R5, R7, R4 ;  /* 0x0000000705047227 */ /* 0x000fe200078e0004 */
[----:B------:R-:W-:Y:S02]  /*04d0*/  IABS R14, R12 ;  /* 0x0000000c000e7213 */ /* 0x000fe40000000000 */
[----:B------:R-:W-:Y:S01]  /*04e0*/  ISETP.GE.AND P2, PT, R13, RZ, PT ;  /* 0x000000ff0d00720c */ /* 0x000fe20003f46270 */
[----:B------:R-:W-:Y:S01]  /*04f0*/  IMAD.MOV.U32 R5, RZ, RZ, R9 ;  /* 0x000000ffff057224 */ /* 0x000fe200078e0009 */
[----:B------:R-:W-:Y:S01]  /*0500*/  ISETP.GE.AND P4, PT, R12, RZ, PT ;  /* 0x000000ff0c00720c */ /* 0x000fe20003f86270 */
[----:B------:R-:W-:-:S02]  /*0510*/  IMAD R7, R17, R8, RZ ;  /* 0x0000000811077224 */ /* 0x000fc400078e02ff */
[----:B------:R-:W-:-:S04]  /*0520*/  IMAD.HI.U32 R4, R4, R5, RZ ;  /* 0x0000000504047227 */ /* 0x000fc800078e00ff */
[----:B------:R-:W-:-:S04]  /*0530*/  IMAD.HI.U32 R10, R11, R7, R10 ;  /* 0x000000070b0a7227 */ /* 0x000fc800078e000a */
[----:B------:R-:W-:Y:S02]  /*0540*/  IMAD.MOV R4, RZ, RZ, -R4 ;  /* 0x000000ffff047224 */ /* 0x000fe400078e0a04 */
[----:B------:R-:W-:Y:S02]  /*0550*/  IMAD.MOV.U32 R9, RZ, RZ, R14 ;  /* 0x000000ffff097224 */ /* 0x000fe400078e000e */
[----:B------:R-:W-:Y:S02]  /*0560*/  IMAD R5, R6, R4, R5 ;  /* 0x0000000406057224 */ /* 0x000fe400078e0205 */
[----:B------:R-:W-:-:S03]  /*0570*/  IMAD.HI.U32 R10, R10, R9, RZ ;  /* 0x000000090a0a7227 */ /* 0x000fc600078e00ff */
[----:B------:R-:W-:Y:S01]  /*0580*/  ISETP.GT.U32.AND P0, PT, R6, R5, PT ;  /* 0x000000050600720c */ /* 0x000fe20003f04070 */
[----:B------:R-:W-:-:S04]  /*0590*/  IMAD.MOV R10, RZ, RZ, -R10 ;  /* 0x000000ffff0a7224 */ /* 0x000fc800078e0a0a */
[----:B------:R-:W-:-:S05]  /*05a0*/  IMAD R9, R8, R10, R9 ;  /* 0x0000000a08097224 */ /* 0x000fca00078e0209 */
[----:B------:R-:W-:-:S03]  /*05b0*/  ISETP.GT.U32.AND P1, PT, R8, R9, PT ;  /* 0x000000090800720c */ /* 0x000fc60003f24070 */
[----:B------:R-:W-:-:S05]  /*05c0*/  @!P0 IMAD.IADD R5, R5, 0x1, -R6 ;  /* 0x0000000105058824 */ /* 0x000fca00078e0a06 */
[----:B------:R-:W-:-:S05]  /*05d0*/  ISETP.GT.U32.AND P0, PT, R6, R5, PT ;  /* 0x000000050600720c */ /* 0x000fca0003f04070 */
[----:B------:R-:W-:Y:S01]  /*05e0*/  @!P1 IMAD.IADD R9, R9, 0x1, -R8 ;  /* 0x0000000109099824 */ /* 0x000fe200078e0a08 */
[----:B------:R-:W-:-:S04]  /*05f0*/  ISETP.NE.AND P1, PT, R3, RZ, PT ;  /* 0x000000ff0300720c */ /* 0x000fc80003f25270 */
[----:B------:R-:W-:-:S03]  /*0600*/  ISETP.GT.U32.AND P3, PT, R8, R9, PT ;  /* 0x000000090800720c */ /* 0x000fc60003f64070 */
[----:B------:R-:W-:Y:S02]  /*0610*/  @!P0 IADD3 R5, PT, PT, R5, -R6, RZ ;  /* 0x8000000605058210 */ /* 0x000fe40007ffe0ff */
[----:B------:R-:W-:Y:S01]  /*0620*/  ISETP.NE.AND P0, PT, R2, RZ, PT ;  /* 0x000000ff0200720c */ /* 0x000fe20003f05270 */
[----:B------:R-:W0:Y:S02]  /*0630*/  LDC.64 R6, c[0x0][0x388] ;  /* 0x0000e200ff067b82 */ /* 0x000e240000000a00 */
[----:B------:R-:W-:-:S05]  /*0640*/  @!P2 IMAD.MOV R5, RZ, RZ, -R5 ;  /* 0x000000ffff05a224 */ /* 0x000fca00078e0a05 */
[----:B------:R-:W-:-:S04]  /*0650*/  @!P3 IMAD.IADD R9, R9, 0x1, -R8 ;  /* 0x000000010909b824 */ /* 0x000fc800078e0a08 */
[----:B------:R-:W-:Y:S01]  /*0660*/  @!P4 IMAD.MOV R9, RZ, RZ, -R9 ;  /* 0x000000ffff09c224 */ /* 0x000fe200078e0a09 */
[----:B------:R-:W-:Y:S02]  /*0670*/  @!P0 LOP3.LUT R5, RZ, R2, RZ, 0x33, !PT ;  /* 0x00000002ff058212 */ /* 0x000fe400078e33ff */
[----:B------:R-:W-:-:S05]  /*0680*/  @!P1 LOP3.LUT R9, RZ, R3, RZ, 0x33, !PT ;  /* 0x00000003ff099212 */ /* 0x000fca00078e33ff */
[----:B------:R-:W-:Y:S02]  /*0690*/  IMAD R3, R5, R3, R9 ;  /* 0x0000000305037224 */ /* 0x000fe400078e0209 */
[----:B------:R-:W2:Y:S02]  /*06a0*/  LDC.64 R4, c[0x0][0x380] ;  /* 0x0000e000ff047b82 */ /* 0x000ea40000000a00 */
[----:B0-----:R-:W-:-:S05]  /*06b0*/  IMAD.WIDE R2, R3, 0x4, R6 ;  /* 0x0000000403027825 */ /* 0x001fca00078e0206 */
[----:B-1----:R-:W3:Y:S01]  /*06c0*/  LDG.E R11, desc[UR4][R2.64] ;  /* 0x00000004020b7981 */ /* 0x002ee2000c1e1900 */
[----:B--2---:R-:W-:-:S05]  /*06d0*/  IMAD.WIDE R4, R0, 0x4, R4 ;  /* 0x0000000400047825 */ /* 0x004fca00078e0204 */
[----:B------:R-:W2:Y:S01]  /*06e0*/  LDG.E R0, desc[UR4][R4.64] ;  /* 0x0000000404007981 */ /* 0x000ea2000c1e1900 */
[----:B------:R-:W-:Y:S01]  /*06f0*/  BSSY.RECONVERGENT B0, `(.L_x_6) ;  /* 0x000000c000007945 */ /* 0x000fe20003800200 */
[----:B---3--:R-:W0:Y:S02]  /*0700*/  MUFU.RCP R6, R11 ;  /* 0x0000000b00067308 */ /* 0x008e240000001000 */
[----:B0-----:R-:W-:-:S06]  /*0710*/  FFMA R7, -R11, R6, 1 ;  /* 0x3f8000000b077423 */ /* 0x001fcc0000000106 */
[----:B--2---:R-:W0:Y:S01]  /*0720*/  FCHK P0, R0, R11 ;  /* 0x0000000b00007302 */ /* 0x004e220000000000 */
[----:B------:R-:W-:-:S04]  /*0730*/  FFMA R7, R6, R7, R6 ;  /* 0x0000000706077223 */ /* 0x000fc80000000006 */
[----:B------:R-:W-:-:S04]  /*0740*/  FFMA R6, R0, R7, RZ ;  /* 0x0000000700067223 */ /* 0x000fc800000000ff */
[----:B------:R-:W-:-:S04]  /*0750*/  FFMA R8, -R11, R6, R0 ;  /* 0x000000060b087223 */ /* 0x000fc80000000100 */
[----:B------:R-:W-:Y:S01]  /*0760*/  FFMA R7, R7, R8, R6 ;  /* 0x0000000807077223 */ /* 0x000fe20000000006 */
[----:B0-----:R-:W-:Y:S06]  /*0770*/  @!P0 BRA `(.L_x_7) ;  /* 0x00000000000c8947 */ /* 0x001fec0003800000 */
[----:B------:R-:W-:-:S07]  /*0780*/  MOV R2, 0x7a0 ;  /* 0x000007a000027802 */ /* 0x000fce0000000f00 */
[----:B------:R-:W-:Y:S05]  /*0790*/  CALL.REL.NOINC `($__internal_0_$__cuda_sm3x_div_rn_noftz_f32_slowpath) ;  /* 0x0000000000107944 */ /* 0x000fea0003c00000 */
[----:B------:R-:W-:-:S07]  /*07a0*/  IMAD.MOV.U32 R7, RZ, RZ, R0 ;  /* 0x000000ffff077224 */ /* 0x000fce00078e0000 */
.L_x_7:
[----:B------:R-:W-:Y:S05]  /*07b0*/  BSYNC.RECONVERGENT B0 ;  /* 0x0000000000007941 */ /* 0x000fea0003800200 */
.L_x_6:
[----:B------:R-:W-:Y:S01]  /*07c0*/  STG.E desc[UR4][R4.64], R7 ;  /* 0x0000000704007986 */ /* 0x000fe2000c101904 */
[----:B------:R-:W-:Y:S05]  /*07d0*/  EXIT ;  /* 0x000000000000794d */ /* 0x000fea0003800000 */
        .weak           $__internal_0_$__cuda_sm3x_div_rn_noftz_f32_slowpath
        .type           $__internal_0_$__cuda_sm3x_div_rn_noftz_f32_slowpath,@function
        .size           $__internal_0_$__cuda_sm3x_div_rn_noftz_f32_slowpath,(.L_x_21 - $__internal_0_$__cuda_sm3x_div_rn_noftz_f32_slowpath)
$__internal_0_$__cuda_sm3x_div_rn_noftz_f32_slowpath:
[--C-:B------:R-:W-:Y:S01]  /*07e0*/  SHF.R.U32.HI R6, RZ, 0x17, R11.reuse ;  /* 0x00000017ff067819 */ /* 0x100fe2000001160b */
[----:B------:R-:W-:Y:S01]  /*07f0*/  BSSY.RECONVERGENT B1, `(.L_x_8) ;  /* 0x0000065000017945 */ /* 0x000fe20003800200 */
[--C-:B------:R-:W-:Y:S01]  /*0800*/  SHF.R.U32.HI R3, RZ, 0x17, R0.reuse ;  /* 0x00000017ff037819 */ /* 0x100fe20000011600 */
[----:B------:R-:W-:Y:S01]  /*0810*/  IMAD.MOV.U32 R7, RZ, RZ, R0 ;  /* 0x000000ffff077224 */ /* 0x000fe200078e0000 */
[----:B------:R-:W-:Y:S01]  /*0820*/  LOP3.LUT R15, R6, 0xff, RZ, 0xc0, !PT ;  /* 0x000000ff060f7812 */ /* 0x000fe200078ec0ff */
[----:B------:R-:W-:Y:S01]  /*0830*/  IMAD.MOV.U32 R8, RZ, RZ, R11 ;  /* 0x000000ffff087224 */ /* 0x000fe200078e000b */
[----:B------:R-:W-:Y:S02]  /*0840*/  LOP3.LUT R6, R3, 0xff, RZ, 0xc0, !PT ;  /* 0x000000ff03067812 */ /* 0x000fe400078ec0ff */
[----:B------:R-:W-:-:S03]  /*0850*/  IADD3 R12, PT, PT, R15, -0x1, RZ ;  /* 0xffffffff0f0c7810 */ /* 0x000fc60007ffe0ff */
[----:B------:R-:W-:Y:S01]  /*0860*/  VIADD R10, R6, 0xffffffff ;  /* 0xffffffff060a7836 */ /* 0x000fe20000000000 */
[----:B------:R-:W-:-:S04]  /*0870*/  ISETP.GT.U32.AND P0, PT, R12, 0xfd, PT ;  /* 0x000000fd0c00780c */ /* 0x000fc80003f04070 */
[----:B------:R-:W-:-:S13]  /*0880*/  ISETP.GT.U32.OR P0, PT, R10, 0xfd, P0 ;  /* 0x000000fd0a00780c */ /* 0x000fda0000704470 */
[----:B------:R-:W-:Y:S01]  /*0890*/  @!P0 IMAD.MOV.U32 R9, RZ, RZ, RZ ;  /* 0x000000ffff098224 */ /* 0x000fe200078e00ff */
[----:B------:R-:W-:Y:S06]  /*08a0*/  @!P0 BRA `(.L_x_9) ;  /* 0x0000000000608947 */ /* 0x000fec0003800000 */
[----:B------:R-:W-:Y:S02]  /*08b0*/  FSETP.GTU.FTZ.AND P0, PT, |R0|, +INF , PT ;  /* 0x7f8000000000780b */ /* 0x000fe40003f1c200 */
[----:B------:R-:W-:Y:S02]  /*08c0*/  FSETP.GTU.FTZ.AND P1, PT, |R11|, +INF , PT ;  /* 0x7f8000000b00780b */ /* 0x000fe40003f3c200 */
[----:B------:R-:W-:Y:S02]  /*08d0*/  MOV R3, R11 ;  /* 0x0000000b00037202 */ /* 0x000fe40000000f00 */
[----:B------:R-:W-:-:S13]  /*08e0*/  PLOP3.LUT P0, PT, P0, P1, PT, 0xf8, 0x8f ;  /* 0x00000000008f781c */ /* 0x000fda0000703f70 */
[----:B------:R-:W-:Y:S05]  /*08f0*/  @P0 BRA `(.L_x_10) ;  /* 0x00000004004c0947 */ /* 0x000fea0003800000 */
[----:B------:R-:W-:-:S13]  /*0900*/  LOP3.LUT P0, RZ, R8, 0x7fffffff, R7, 0xc8, !PT ;  /* 0x7fffffff08ff7812 */ /* 0x000fda000780c807 */
[----:B------:R-:W-:Y:S05]  /*0910*/  @!P0 BRA `(.L_x_11) ;  /* 0x00000004003c8947 */ /* 0x000fea0003800000 */
[C---:B------:R-:W-:Y:S02]  /*0920*/  FSETP.NEU.FTZ.AND P0, PT, |R0|.reuse, +INF , PT ;  /* 0x7f8000000000780b */ /* 0x040fe40003f1d200 */
[----:B------:R-:W-:Y:S02]  /*0930*/  FSETP.NEU.FTZ.AND P2, PT, |R3|, +INF , PT ;  /* 0x7f8000000300780b */ /* 0x000fe40003f5d200 */
[----:B------:R-:W-:-:S11]  /*0940*/  FSETP.NEU.FTZ.AND P1, PT, |R0|, +INF , PT ;  /* 0x7f8000000000780b */ /* 0x000fd60003f3d200 */
[----:B------:R-:W-:Y:S05]  /*0950*/  @!P2 BRA !P0, `(.L_x_11) ;  /* 0x00000004002ca947 */ /* 0x000fea0004000000 */
[----:B------:R-:W-:-:S04]  /*0960*/  LOP3.LUT P0, RZ, R7, 0x7fffffff, RZ, 0xc0, !PT ;  /* 0x7fffffff07ff7812 */ /* 0x000fc8000780c0ff */
[----:B------:R-:W-:-:S13]  /*0970*/  PLOP3.LUT P0, PT, P2, P0, PT, 0x2f, 0xf2 ;  /* 0x0000000000f2781c */ /* 0x000fda0001700577 */
[----:B------:R-:W-:Y:S05]  /*0980*/  @P0 BRA `(.L_x_12) ;  /* 0x0000000400180947 */ /* 0x000fea0003800000 */
[----:B------:R-:W-:-:S04]  /*0990*/  LOP3.LUT P0, RZ, R8, 0x7fffffff, RZ, 0xc0, !PT ;  /* 0x7fffffff08ff7812 */ /* 0x000fc8000780c0ff */
[----:B------:R-:W-:-:S13]  /*09a0*/  PLOP3.LUT P0, PT, P1, P0, PT, 0x2f, 0xf2 ;  /* 0x0000000000f2781c */ /* 0x000fda0000f00577 */
[----:B------:R-:W-:Y:S05]  /*09b0*/  @P0 BRA `(.L_x_13) ;  /* 0x0000000400000947 */ /* 0x000fea0003800000 */
[----:B------:R-:W-:Y:S02]  /*09c0*/  ISETP.GE.AND P0, PT, R10, RZ, PT ;  /* 0x000000ff0a00720c */ /* 0x000fe40003f06270 */
[----:B------:R-:W-:-:S11]  /*09d0*/  ISETP.GE.AND P1, PT, R12, RZ, PT ;  /* 0x000000ff0c00720c */ /* 0x000fd60003f26270 */
[----:B------:R-:W-:Y:S02]  /*09e0*/  @P0 IMAD.MOV.U32 R9, RZ, RZ, RZ ;  /* 0x000000ffff090224 */ /* 0x000fe400078e00ff */
[----:B------:R-:W-:Y:S01]  /*09f0*/  @!P0 FFMA R7, R0, 1.84467440737095516160e+19, RZ ;  /* 0x5f80000000078823 */ /* 0x000fe200000000ff */
[----:B------:R-:W-:Y:S02]  /*0a00*/  @!P0 IMAD.MOV.U32 R9, RZ, RZ, -0x40 ;  /* 0xffffffc0ff098424 */ /* 0x000fe400078e00ff */
[----:B------:R-:W-:Y:S02]  /*0a10*/  @!P1 FFMA R8, R3, 1.84467440737095516160e+19, RZ ;  /* 0x5f80000003089823 */ /* 0x000fe400000000ff */
[----:B------:R-:W-:-:S07]  /*0a20*/  @!P1 VIADD R9, R9, 0x40 ;  /* 0x0000004009099836 */ /* 0x000fce0000000000 */
.L_x_9:
[----:B------:R-:W-:Y:S01]  /*0a30*/  LEA R3, R15, 0xc0800000, 0x17 ;  /* 0xc08000000f037811 */ /* 0x000fe200078eb8ff */
[----:B------:R-:W-:Y:S01]  /*0a40*/  BSSY.RECONVERGENT B2, `(.L_x_14) ;  /* 0x0000036000027945 */ /* 0x000fe20003800200 */
[----:B------:R-:W-:-:S03]  /*0a50*/  IADD3 R6, PT, PT, R6, -0x7f, RZ ;  /* 0xffffff8106067810 */ /* 0x000fc60007ffe0ff */
[----:B------:R-:W-:Y:S02]  /*0a60*/  IMAD.IADD R3, R8, 0x1, -R3 ;  /* 0x0000000108037824 */ /* 0x000fe400078e0a03 */
[C---:B------:R-:W-:Y:S01]  /*0a70*/  IMAD R0, R6.reuse, -0x800000, R7 ;  /* 0xff80000006007824 */ /* 0x040fe200078e0207 */
[----:B------:R-:W-:Y:S01]  /*0a80*/  IADD3 R6, PT, PT, R6, 0x7f, -R15 ;  /* 0x0000007f06067810 */ /* 0x000fe20007ffe80f */
[----:B------:R-:W0:Y:S01]  /*0a90*/  MUFU.RCP R8, R3 ;  /* 0x0000000300087308 */ /* 0x000e220000001000 */
[----:B------:R-:W-:-:S03]  /*0aa0*/  FADD.FTZ R11, -R3, -RZ ;  /* 0x800000ff030b7221 */ /* 0x000fc60000010100 */
[----:B------:R-:W-:Y:S02]  /*0ab0*/  IMAD.IADD R6, R6, 0x1, R9 ;  /* 0x0000000106067824 */ /* 0x000fe400078e0209 */
[----:B0-----:R-:W-:-:S04]  /*0ac0*/  FFMA R13, R8, R11, 1 ;  /* 0x3f800000080d7423 */ /* 0x001fc8000000000b */
[----:B------:R-:W-:-:S04]  /*0ad0*/  FFMA R10, R8, R13, R8 ;  /* 0x0000000d080a7223 */ /* 0x000fc80000000008 */
[----:B------:R-:W-:-:S04]  /*0ae0*/  FFMA R7, R0, R10, RZ ;  /* 0x0000000a00077223 */ /* 0x000fc800000000ff */
[----:B------:R-:W-:-:S04]  /*0af0*/  FFMA R8, R11, R7, R0 ;  /* 0x000000070b087223 */ /* 0x000fc80000000000 */
[----:B------:R-:W-:-:S04]  /*0b00*/  FFMA R13, R10, R8, R7 ;  /* 0x000000080a0d7223 */ /* 0x000fc80000000007 */
[----:B------:R-:W-:-:S04]  /*0b10*/  FFMA R8, R11, R13, R0 ;  /* 0x0000000d0b087223 */ /* 0x000fc80000000000 */
[----:B------:R-:W-:-:S05]  /*0b20*/  FFMA R0, R10, R8, R13 ;  /* 0x000000080a007223 */ /* 0x000fca000000000d */
[----:B------:R-:W-:-:S04]  /*0b30*/  SHF.R.U32.HI R3, RZ, 0x17, R0 ;  /* 0x00000017ff037819 */ /* 0x000fc80000011600 */
[----:B------:R-:W-:-:S05]  /*0b40*/  LOP3.LUT R3, R3, 0xff, RZ, 0xc0, !PT ;  /* 0x000000ff03037812 */ /* 0x000fca00078ec0ff */
[----:B------:R-:W-:-:S04]  /*0b50*/  IMAD.IADD R9, R3, 0x1, R6 ;  /* 0x0000000103097824 */ /* 0x000fc800078e0206 */
[----:B------:R-:W-:-:S05]  /*0b60*/  VIADD R3, R9, 0xffffffff ;  /* 0xffffffff09037836 */ /* 0x000fca0000000000 */
[----:B------:R-:W-:-:S13]  /*0b70*/  ISETP.GE.U32.AND P0, PT, R3, 0xfe, PT ;  /* 0x000000fe0300780c */ /* 0x000fda0003f06070 */
[----:B------:R-:W-:Y:S05]  /*0b80*/  @!P0 BRA `(.L_x_15) ;  /* 0x0000000000808947 */ /* 0x000fea0003800000 */
[----:B------:R-:W-:-:S13]  /*0b90*/  ISETP.GT.AND P0, PT, R9, 0xfe, PT ;  /* 0x000000fe0900780c */ /* 0x000fda0003f04270 */
[----:B------:R-:W-:Y:S05]  /*0ba0*/  @P0 BRA `(.L_x_16) ;  /* 0x00000000006c0947 */ /* 0x000fea0003800000 */
[----:B------:R-:W-:-:S13]  /*0bb0*/  ISETP.GE.AND P0, PT, R9, 0x1, PT ;  /* 0x000000010900780c */ /* 0x000fda0003f06270 */
[----:B------:R-:W-:Y:S05]  /*0bc0*/  @P0 BRA `(.L_x_17) ;  /* 0x0000000000740947 */ /* 0x000fea0003800000 */
[----:B------:R-:W-:Y:S02]  /*0bd0*/  ISETP.GE.AND P0, PT, R9, -0x18, PT ;  /* 0xffffffe80900780c */ /* 0x000fe40003f06270 */
[----:B------:R-:W-:-:S11]  /*0be0*/  LOP3.LUT R0, R0, 0x80000000, RZ, 0xc0, !PT ;  /* 0x8000000000007812 */ /* 0x000fd600078ec0ff */
[----:B------:R-:W-:Y:S05]  /*0bf0*/  @!P0 BRA `(.L_x_17) ;  /* 0x0000000000688947 */ /* 0x000fea0003800000 */
[CCC-:B------:R-:W-:Y:S01]  /*0c00*/  FFMA.RZ R3, R10.reuse, R8.reuse, R13.reuse ;  /* 0x000000080a037223 */ /* 0x1c0fe2000000c00d */
[CCC-:B------:R-:W-:Y:S01]  /*0c10*/  FFMA.RM R6, R10.reuse, R8.reuse, R13.reuse ;  /* 0x000000080a067223 */ /* 0x1c0fe2000000400d */
[C---:B------:R-:W-:Y:S02]  /*0c20*/  ISETP.NE.AND P2, PT, R9.reuse, RZ, PT ;  /* 0x000000ff0900720c */ /* 0x040fe40003f45270 */
[----:B------:R-:W-:Y:S02]  /*0c30*/  ISETP.NE.AND P1, PT, R9, RZ, PT ;  /* 0x000000ff0900720c */ /* 0x000fe40003f25270 */
[----:B------:R-:W-:Y:S01]  /*0c40*/  LOP3.LUT R7, R3, 0x7fffff, RZ, 0xc0, !PT ;  /* 0x007fffff03077812 */ /* 0x000fe200078ec0ff */
[----:B------:R-:W-:Y:S01]  /*0c50*/  FFMA.RP R3, R10, R8, R13 ;  /* 0x000000080a037223 */ /* 0x000fe2000000800d */
[C---:B------:R-:W-:Y:S01]  /*0c60*/  VIADD R8, R9.reuse, 0x20 ;  /* 0x0000002009087836 */ /* 0x040fe20000000000 */
[----:B------:R-:W-:Y:S02]  /*0c70*/  IADD3 R9, PT, PT, -R9, RZ, RZ ;  /* 0x000000ff09097210 */ /* 0x000fe40007ffe1ff */
[----:B------:R-:W-:-:S02]  /*0c80*/  LOP3.LUT R7, R7, 0x800000, RZ, 0xfc, !PT ;  /* 0x0080000007077812 */ /* 0x000fc400078efcff */
[----:B------:R-:W-:Y:S02]  /*0c90*/  FSETP.NEU.FTZ.AND P0, PT, R3, R6, PT ;  /* 0x000000060300720b */ /* 0x000fe40003f1d000 */
[----:B------:R-:W-:Y:S02]  /*0ca0*/  SHF.L.U32 R8, R7, R8, RZ ;  /* 0x0000000807087219 */ /* 0x000fe400000006ff */
[----:B------:R-:W-:Y:S02]  /*0cb0*/  SEL R6, R9, RZ, P2 ;  /* 0x000000ff09067207 */ /* 0x000fe40001000000 */
[----:B------:R-:W-:Y:S02]  /*0cc0*/  ISETP.NE.AND P1, PT, R8, RZ, P1 ;  /* 0x000000ff0800720c */ /* 0x000fe40000f25270 */
[----:B------:R-:W-:Y:S02]  /*0cd0*/  SHF.R.U32.HI R6, RZ, R6, R7 ;  /* 0x00000006ff067219 */ /* 0x000fe40000011607 */
[----:B------:R-:W-:-:S02]  /*0ce0*/  PLOP3.LUT P0, PT, P0, P1, PT, 0xf8, 0x8f ;  /* 0x00000000008f781c */ /* 0x000fc40000703f70 */
[----:B------:R-:W-:Y:S02]  /*0cf0*/  SHF.R.U32.HI R8, RZ, 0x1, R6 ;  /* 0x00000001ff087819 */ /* 0x000fe40000011606 */
[----:B------:R-:W-:-:S04]  /*0d00*/  SEL R3, RZ, 0x1, !P0 ;  /* 0x00000001ff037807 */ /* 0x000fc80004000000 */
[----:B------:R-:W-:-:S04]  /*0d10*/  LOP3.LUT R3, R3, 0x1, R8, 0xf8, !PT ;  /* 0x0000000103037812 */ /* 0x000fc800078ef808 */
[----:B------:R-:W-:-:S05]  /*0d20*/  LOP3.LUT R3, R3, R6, RZ, 0xc0, !PT ;  /* 0x0000000603037212 */ /* 0x000fca00078ec0ff */
[----:B------:R-:W-:-:S05]  /*0d30*/  IMAD.IADD R3, R8, 0x1, R3 ;  /* 0x0000000108037824 */ /* 0x000fca00078e0203 */
[----:B------:R-:W-:Y:S01]  /*0d40*/  LOP3.LUT R0, R3, R0, RZ, 0xfc, !PT ;  /* 0x0000000003007212 */ /* 0x000fe200078efcff */
[----:B------:R-:W-:Y:S06]  /*0d50*/  BRA `(.L_x_17) ;  /* 0x0000000000107947 */ /* 0x000fec0003800000 */
.L_x_16:
[----:B------:R-:W-:-:S04]  /*0d60*/  LOP3.LUT R0, R0, 0x80000000, RZ, 0xc0, !PT ;  /* 0x8000000000007812 */ /* 0x000fc800078ec0ff */
[----:B------:R-:W-:Y:S01]  /*0d70*/  LOP3.LUT R0, R0, 0x7f800000, RZ, 0xfc, !PT ;  /* 0x7f80000000007812 */ /* 0x000fe200078efcff */
[----:B------:R-:W-:Y:S06]  /*0d80*/  BRA `(.L_x_17) ;  /* 0x0000000000047947 */ /* 0x000fec0003800000 */
.L_x_15:
[----:B------:R-:W-:-:S07]  /*0d90*/  IMAD R0, R6, 0x800000, R0 ;  /* 0x0080000006007824 */ /* 0x000fce00078e0200 */
.L_x_17:
[----:B------:R-:W-:Y:S05]  /*0da0*/  BSYNC.RECONVERGENT B2 ;  /* 0x0000000000027941 */ /* 0x000fea0003800200 */
.L_x_14:
[----:B------:R-:W-:Y:S05]  /*0db0*/  BRA `(.L_x_18) ;  /* 0x0000000000207947 */ /* 0x000fea0003800000 */
.L_x_13:
[----:B------:R-:W-:-:S04]  /*0dc0*/  LOP3.LUT R0, R8, 0x80000000, R7, 0x48, !PT ;  /* 0x8000000008007812 */ /* 0x000fc800078e4807 */
[----:B------:R-:W-:Y:S01]  /*0dd0*/  LOP3.LUT R0, R0, 0x7f800000, RZ, 0xfc, !PT ;  /* 0x7f80000000007812 */ /* 0x000fe200078efcff */
[----:B------:R-:W-:Y:S06]  /*0de0*/  BRA `(.L_x_18) ;  /* 0x0000000000147947 */ /* 0x000fec0003800000 */
.L_x_12:
[----:B------:R-:W-:Y:S01]  /*0df0*/  LOP3.LUT R0, R8, 0x80000000, R7, 0x48, !PT ;  /* 0x8000000008007812 */ /* 0x000fe200078e4807 */
[----:B------:R-:W-:Y:S06]  /*0e00*/  BRA `(.L_x_18) ;  /* 0x00000000000c7947 */ /* 0x000fec0003800000 */
.L_x_11:
[----:B------:R-:W0:Y:S01]  /*0e10*/  MUFU.RSQ R0, -QNAN ;  /* 0xffc0000000007908 */ /* 0x000e220000001400 */
[----:B------:R-:W-:Y:S05]  /*0e20*/  BRA `(.L_x_18) ;  /* 0x0000000000047947 */ /* 0x000fea0003800000 */
.L_x_10:
[----:B------:R-:W-:-:S07]  /*0e30*/  FADD.FTZ R0, R0, R3 ;  /* 0x0000000300007221 */ /* 0x000fce0000010000 */
.L_x_18:
[----:B------:R-:W-:Y:S05]  /*0e40*/  BSYNC.RECONVERGENT B1 ;  /* 0x0000000000017941 */ /* 0x000fea0003800200 */
.L_x_8:
[----:B------:R-:W-:-:S04]  /*0e50*/  IMAD.MOV.U32 R3, RZ, RZ, 0x0 ;  /* 0x00000000ff037424 */ /* 0x000fc800078e00ff */
[----:B0-----:R-:W-:Y:S05]  /*0e60*/  RET.REL.NODEC R2 `(_Z5DividPfS_iiiiii) ;  /* 0xfffffff002647950 */ /* 0x001fea0003c3ffff */
.L_x_19:
        /* <DEDUP_REMOVED lines=9> */
.L_x_21:


//--------------------- .text._Z3ExpPfS_i         --------------------------
	.section	.text._Z3ExpPfS_i,"ax",@progbits
	.align	128
        .global         _Z3ExpPfS_i
        .type           _Z3ExpPfS_i,@function
        .size           _Z3ExpPfS_i,(.L_x_24 - _Z3ExpPfS_i)
        .other          _Z3ExpPfS_i,@"STO_CUDA_ENTRY STV_DEFAULT"
_Z3ExpPfS_i:
.text._Z3ExpPfS_i:
[----:B------:R-:W-:Y:S01]  /*0000*/  LDC R1, c[0x0][0x37c] ;  /* 0x0000df00ff017b82 */ /* 0x000fe20000000800 */
[----:B------:R-:W0:Y:S07]  /*0010*/  S2R R0, SR_TID.X ;  /* 0x0000000000007919 */ /* 0x000e2e0000002100 */
[----:B------:R-:W0:Y:S01]  /*0020*/  S2UR UR4, SR_CTAID.X ;  /* 0x00000000000479c3 */ /* 0x000e220000002500 */
[----:B------:R-:W1:Y:S07]  /*0030*/  LDCU UR5, c[0x0][0x390] ;  /* 0x00007200ff0577ac */ /* 0x000e6e0008000800 */
[----:B------:R-:W0:Y:S02]  /*0040*/  LDC R7, c[0x0][0x360] ;  /* 0x0000d800ff077b82 */ /* 0x000e240000000800 */
[----:B0-----:R-:W-:-:S05]  /*0050*/  IMAD R7, R7, UR4, R0 ;  /* 0x0000000407077c24 */ /* 0x001fca000f8e0200 */
[----:B-1----:R-:W-:-:S13]  /*0060*/  ISETP.GE.AND P0, PT, R7, UR5, PT ;  /* 0x0000000507007c0c */ /* 0x002fda000bf06270 */
[----:B------:R-:W-:Y:S05]  /*0070*/  @P0 EXIT ;  /* 0x000000000000094d */ /* 0x000fea0003800000 */
[----:B------:R-:W0:Y:S01]  /*0080*/  LDC.64 R2, c[0x0][0x388] ;  /* 0x0000e200ff027b82 */ /* 0x000e220000000a00 */
[----:B------:R-:W1:Y:S01]  /*0090*/  LDCU.64 UR4, c[0x0][0x358] ;  /* 0x00006b00ff0477ac */ /* 0x000e620008000a00 */
[----:B0-----:R-:W-:-:S06]  /*00a0*/  IMAD.WIDE R2, R7, 0x4, R2 ;  /* 0x0000000407027825 */ /* 0x001fcc00078e0202 */
[----:B-1----:R-:W2:Y:S01]  /*00b0*/  LDG.E R2, desc[UR4][R2.64] ;  /* 0x0000000402027981 */ /* 0x002ea2000c1e1900 */
[----:B------:R-:W-:Y:S01]  /*00c0*/  HFMA2 R5, -RZ, RZ, 0.96630859375, -0.0022525787353515625 ;  /* 0x3bbb989dff057431 */ /* 0x000fe200000001ff */
[----:B------:R-:W-:-:S04]  /*00d0*/  MOV R9, 0x437c0000 ;  /* 0x437c000000097802 */ /* 0x000fc80000000f00 */
[----:B--2---:R-:W-:Y:S02]  /*00e0*/  FFMA.SAT R0, R2, R5, 0.5 ;  /* 0x3f00000002007423 */ /* 0x004fe40000002005 */
[----:B------:R-:W0:Y:S02]  /*00f0*/  LDC.64 R4, c[0x0][0x380] ;  /* 0x0000e000ff047b82 */ /* 0x000e240000000a00 */
[----:B------:R-:W-:-:S04]  /*0100*/  FFMA.RM R0, R0, R9, 12582913 ;  /* 0x4b40000100007423 */ /* 0x000fc80000004009 */
[C---:B------:R-:W-:Y:S01]  /*0110*/  FADD R9, R0.reuse, -12583039 ;  /* 0xcb40007f00097421 */ /* 0x040fe20000000000 */
[----:B------:R-:W-:-:S03]  /*0120*/  SHF.L.U32 R0, R0, 0x17, RZ ;  /* 0x0000001700007819 */ /* 0x000fc600000006ff */
[----:B------:R-:W-:-:S04]  /*0130*/  FFMA R9, R2, 1.4426950216293334961, -R9 ;  /* 0x3fb8aa3b02097823 */ /* 0x000fc80000000809 */
[----:B------:R-:W-:-:S06]  /*0140*/  FFMA R9, R2, 1.925963033500011079e-08, R9 ;  /* 0x32a5706002097823 */ /* 0x000fcc0000000009 */
[----:B------:R-:W1:Y:S01]  /*0150*/  MUFU.EX2 R9, R9 ;  /* 0x0000000900097308 */ /* 0x000e620000000800 */
[----:B0-----:R-:W-:-:S04]  /*0160*/  IMAD.WIDE R2, R7, 0x4, R4 ;  /* 0x0000000407027825 */ /* 0x001fc800078e0204 */
[----:B-1----:R-:W-:-:S05]  /*0170*/  FMUL R5, R0, R9 ;  /* 0x0000000900057220 */ /* 0x002fca0000400000 */
[----:B------:R-:W-:Y:S01]  /*0180*/  STG.E desc[UR4][R2.64], R5 ;  /* 0x0000000502007986 */ /* 0x000fe2000c101904 */
[----:B------:R-:W-:Y:S05]  /*0190*/  EXIT ;  /* 0x000000000000794d */ /* 0x000fea0003800000 */
.L_x_20:
        /* <DEDUP_REMOVED lines=14> */
.L_x_24:


//--------------------- .nv.shared.reserved.0     --------------------------
	.section	.nv.shared.reserved.0,"aw",@nobits
	.weak		__nv_reservedSMEM_offset_0_alias
	.size		__nv_reservedSMEM_offset_0_alias, 0, 64
	.other		__nv_reservedSMEM_offset_0_alias,@"STO_CUDA_RESERVED_SHARED STV_DEFAULT"
__nv_reservedSMEM_offset_0_alias:
	.zero		0
	.zero		64


//--------------------- .nv.constant0._Z3SumPfS_iiiiii --------------------------
	.section	.nv.constant0._Z3SumPfS_iiiiii,"a",@progbits
	.sectionflags	@""
	.align	4
.nv.constant0._Z3SumPfS_iiiiii:
	.zero		936


//--------------------- .nv.constant0._Z5DividPfS_iiiiii --------------------------
	.section	.nv.constant0._Z5DividPfS_iiiiii,"a",@progbits
	.sectionflags	@""
	.align	4
.nv.constant0._Z5DividPfS_iiiiii:
	.zero		936


//--------------------- .nv.constant0._Z3ExpPfS_i --------------------------
	.section	.nv.constant0._Z3ExpPfS_i,"a",@progbits
	.sectionflags	@""
	.align	4
.nv.constant0._Z3ExpPfS_i:
	.zero		916


//--------------------- SYMBOLS --------------------------

	.type		.nv.reservedSmem.offset0,@object
	.size		.nv.reservedSmem.offset0,0x4
